//
// Generated by NVIDIA NVVM Compiler
//
// Compiler Build ID: CL-36424714
// Cuda compilation tools, release 13.0, V13.0.88
// Based on NVVM 20.0.0
//

.version 9.0
.target sm_100
.address_size 64

	// .globl	_Z4convPfiiiS_iS_

.visible .entry _Z4convPfiiiS_iS_(
	.param .u64 .ptr .align 1 _Z4convPfiiiS_iS__param_0,
	.param .u32 _Z4convPfiiiS_iS__param_1,
	.param .u32 _Z4convPfiiiS_iS__param_2,
	.param .u32 _Z4convPfiiiS_iS__param_3,
	.param .u64 .ptr .align 1 _Z4convPfiiiS_iS__param_4,
	.param .u32 _Z4convPfiiiS_iS__param_5,
	.param .u64 .ptr .align 1 _Z4convPfiiiS_iS__param_6
)
{
	.reg .pred 	%p<54>;
	.reg .b32 	%r<372>;
	.reg .b32 	%f<311>;
	.reg .b64 	%rd<230>;

	ld.param.u64 	%rd13, [_Z4convPfiiiS_iS__param_0];
	ld.param.u32 	%r79, [_Z4convPfiiiS_iS__param_1];
	ld.param.u32 	%r80, [_Z4convPfiiiS_iS__param_2];
	ld.param.u32 	%r81, [_Z4convPfiiiS_iS__param_3];
	ld.param.u64 	%rd14, [_Z4convPfiiiS_iS__param_4];
	ld.param.u32 	%r82, [_Z4convPfiiiS_iS__param_5];
	ld.param.u64 	%rd15, [_Z4convPfiiiS_iS__param_6];
	cvta.to.global.u64 	%rd1, %rd15;
	cvta.to.global.u64 	%rd2, %rd13;
	cvta.to.global.u64 	%rd3, %rd14;
	mov.u32 	%r83, %ctaid.x;
	mov.u32 	%r84, %ntid.x;
	mov.u32 	%r85, %tid.x;
	mad.lo.s32 	%r1, %r83, %r84, %r85;
	mov.u32 	%r86, %ctaid.y;
	mov.u32 	%r87, %ntid.y;
	mov.u32 	%r88, %tid.y;
	mad.lo.s32 	%r2, %r86, %r87, %r88;
	setp.eq.s32 	%p1, %r81, 3;
	@%p1 bra 	$L__BB0_19;
	setp.ne.s32 	%p2, %r81, 2;
	@%p2 bra 	$L__BB0_34;
	setp.gt.s32 	%p28, %r1, %r79;
	setp.gt.s32 	%p29, %r2, %r80;
	or.pred  	%p30, %p28, %p29;
	@%p30 bra 	$L__BB0_34;
	mul.wide.s32 	%rd103, %r82, 4;
	add.s64 	%rd4, %rd3, %rd103;
	ld.global.f32 	%f154, [%rd4];
	mul.lo.s32 	%r3, %r80, %r1;
	add.s32 	%r4, %r3, %r2;
	mul.wide.s32 	%rd104, %r4, 4;
	add.s64 	%rd105, %rd2, %rd104;
	ld.global.f32 	%f155, [%rd105];
	mul.f32 	%f289, %f154, %f155;
	add.s64 	%rd5, %rd1, %rd104;
	st.global.f32 	[%rd5], %f289;
	ld.global.f32 	%f291, [%rd4];
	setp.lt.s32 	%p31, %r82, 1;
	@%p31 bra 	$L__BB0_18;
	shl.b32 	%r228, %r82, 1;
	or.b32  	%r5, %r228, 1;
	mad.lo.s32 	%r6, %r82, %r228, %r82;
	add.s32 	%r7, %r82, -1;
	and.b32  	%r8, %r82, 1;
	and.b32  	%r9, %r82, 2147483646;
	cvt.u64.u32 	%rd6, %r82;
	mul.wide.u32 	%rd106, %r228, 4;
	or.b64  	%rd7, %rd106, 4;
	mov.b32 	%r350, 1;
$L__BB0_5:
	mov.u32 	%r10, %r350;
	add.s32 	%r229, %r10, %r1;
	setp.lt.s32 	%p32, %r229, %r79;
	selp.b32 	%r230, 0, %r79, %p32;
	setp.lt.s32 	%p33, %r1, %r10;
	selp.b32 	%r231, %r79, 0, %p33;
	add.s32 	%r232, %r10, %r82;
	mul.lo.s32 	%r11, %r232, %r5;
	add.s32 	%r12, %r11, %r82;
	mul.wide.u32 	%rd107, %r12, 4;
	add.s64 	%rd108, %rd3, %rd107;
	ld.global.f32 	%f5, [%rd108];
	sub.s32 	%r233, %r82, %r10;
	mul.lo.s32 	%r13, %r233, %r5;
	mul.wide.s32 	%rd109, %r13, 4;
	add.s64 	%rd8, %rd4, %rd109;
	ld.global.f32 	%f6, [%rd8];
	sub.s32 	%r234, %r229, %r230;
	mul.lo.s32 	%r14, %r234, %r80;
	mul.wide.s32 	%rd110, %r14, 4;
	add.s64 	%rd111, %rd2, %rd110;
	ld.global.f32 	%f156, [%rd111];
	fma.rn.f32 	%f157, %f5, %f156, %f289;
	st.global.f32 	[%rd5], %f157;
	sub.s32 	%r235, %r1, %r10;
	add.s32 	%r236, %r235, %r231;
	mul.lo.s32 	%r15, %r236, %r80;
	mul.wide.s32 	%rd112, %r15, 4;
	add.s64 	%rd113, %rd2, %rd112;
	ld.global.f32 	%f158, [%rd113];
	fma.rn.f32 	%f289, %f6, %f158, %f157;
	st.global.f32 	[%rd5], %f289;
	add.s32 	%r16, %r14, %r2;
	setp.ne.s32 	%p34, %r10, 1;
	@%p34 bra 	$L__BB0_11;
	setp.eq.s32 	%p44, %r7, 0;
	mov.b32 	%r354, 1;
	mov.b32 	%r353, -1;
	@%p44 bra 	$L__BB0_9;
	mov.b32 	%r352, 1;
	mov.b32 	%r353, -1;
$L__BB0_8:
	add.s32 	%r288, %r352, %r2;
	setp.lt.s32 	%p45, %r288, %r80;
	selp.b32 	%r289, 0, %r80, %p45;
	setp.lt.u32 	%p46, %r2, %r352;
	selp.b32 	%r290, %r80, 0, %p46;
	add.s32 	%r291, %r352, %r82;
	add.s32 	%r292, %r12, %r352;
	mul.wide.u32 	%rd159, %r292, 4;
	add.s64 	%rd160, %rd3, %rd159;
	ld.global.f32 	%f205, [%rd160];
	sub.s32 	%r293, %r82, %r352;
	add.s32 	%r294, %r293, %r11;
	mul.wide.s32 	%rd161, %r294, 4;
	add.s64 	%rd162, %rd3, %rd161;
	ld.global.f32 	%f206, [%rd162];
	cvt.s64.s32 	%rd163, %r352;
	mul.wide.s32 	%rd164, %r352, 4;
	add.s64 	%rd165, %rd8, %rd164;
	ld.global.f32 	%f207, [%rd165];
	add.s32 	%r295, %r293, %r13;
	mul.wide.s32 	%rd166, %r295, 4;
	add.s64 	%rd167, %rd3, %rd166;
	ld.global.f32 	%f208, [%rd167];
	add.s32 	%r296, %r15, %r2;
	add.s32 	%r297, %r353, %r296;
	add.s32 	%r298, %r297, %r290;
	mul.wide.s32 	%rd168, %r298, 4;
	add.s64 	%rd169, %rd2, %rd168;
	ld.global.f32 	%f209, [%rd169];
	fma.rn.f32 	%f210, %f205, %f209, %f289;
	st.global.f32 	[%rd5], %f210;
	add.s32 	%r299, %r288, %r15;
	sub.s32 	%r300, %r299, %r289;
	mul.wide.s32 	%rd170, %r300, 4;
	add.s64 	%rd171, %rd2, %rd170;
	ld.global.f32 	%f211, [%rd171];
	fma.rn.f32 	%f212, %f206, %f211, %f210;
	st.global.f32 	[%rd5], %f212;
	add.s32 	%r301, %r353, %r16;
	add.s32 	%r302, %r301, %r290;
	mul.wide.s32 	%rd172, %r302, 4;
	add.s64 	%rd173, %rd2, %rd172;
	ld.global.f32 	%f213, [%rd173];
	fma.rn.f32 	%f214, %f207, %f213, %f212;
	st.global.f32 	[%rd5], %f214;
	add.s32 	%r303, %r288, %r14;
	sub.s32 	%r304, %r303, %r289;
	mul.wide.s32 	%rd174, %r304, 4;
	add.s64 	%rd175, %rd2, %rd174;
	ld.global.f32 	%f215, [%rd175];
	fma.rn.f32 	%f216, %f208, %f215, %f214;
	st.global.f32 	[%rd5], %f216;
	add.s32 	%r305, %r291, %r6;
	mul.wide.u32 	%rd176, %r305, 4;
	add.s64 	%rd177, %rd3, %rd176;
	ld.global.f32 	%f217, [%rd177];
	add.s32 	%r306, %r293, %r6;
	mul.wide.s32 	%rd178, %r306, 4;
	add.s64 	%rd179, %rd3, %rd178;
	ld.global.f32 	%f218, [%rd179];
	add.s32 	%r307, %r353, %r4;
	add.s32 	%r308, %r307, %r290;
	mul.wide.s32 	%rd180, %r308, 4;
	add.s64 	%rd181, %rd2, %rd180;
	ld.global.f32 	%f219, [%rd181];
	fma.rn.f32 	%f220, %f217, %f219, %f216;
	st.global.f32 	[%rd5], %f220;
	add.s32 	%r309, %r288, %r3;
	sub.s32 	%r310, %r309, %r289;
	mul.wide.s32 	%rd182, %r310, 4;
	add.s64 	%rd183, %rd2, %rd182;
	ld.global.f32 	%f221, [%rd183];
	fma.rn.f32 	%f222, %f218, %f221, %f220;
	st.global.f32 	[%rd5], %f222;
	add.f32 	%f223, %f217, %f218;
	add.f32 	%f224, %f291, %f223;
	add.f32 	%f225, %f205, %f206;
	add.f32 	%f226, %f225, %f207;
	add.f32 	%f227, %f226, %f208;
	add.f32 	%f228, %f227, %f224;
	add.s32 	%r311, %r288, 1;
	setp.lt.s32 	%p47, %r311, %r80;
	selp.b32 	%r312, 0, %r80, %p47;
	setp.gt.u32 	%p48, %r2, %r352;
	selp.b32 	%r313, 0, %r80, %p48;
	cvt.u64.u32 	%rd184, %r11;
	add.s64 	%rd185, %rd163, %rd6;
	add.s64 	%rd186, %rd185, %rd184;
	shl.b64 	%rd187, %rd186, 2;
	add.s64 	%rd188, %rd3, %rd187;
	ld.global.f32 	%f229, [%rd188+4];
	ld.global.f32 	%f230, [%rd162+-4];
	ld.global.f32 	%f231, [%rd165+4];
	ld.global.f32 	%f232, [%rd167+-4];
	add.s32 	%r314, %r297, %r313;
	add.s32 	%r315, %r314, -1;
	mul.wide.s32 	%rd189, %r315, 4;
	add.s64 	%rd190, %rd2, %rd189;
	ld.global.f32 	%f233, [%rd190];
	fma.rn.f32 	%f234, %f229, %f233, %f222;
	st.global.f32 	[%rd5], %f234;
	sub.s32 	%r316, %r299, %r312;
	add.s32 	%r317, %r316, 1;
	mul.wide.s32 	%rd191, %r317, 4;
	add.s64 	%rd192, %rd2, %rd191;
	ld.global.f32 	%f235, [%rd192];
	fma.rn.f32 	%f236, %f230, %f235, %f234;
	st.global.f32 	[%rd5], %f236;
	add.s32 	%r318, %r301, %r313;
	add.s32 	%r319, %r318, -1;
	mul.wide.s32 	%rd193, %r319, 4;
	add.s64 	%rd194, %rd2, %rd193;
	ld.global.f32 	%f237, [%rd194];
	fma.rn.f32 	%f238, %f231, %f237, %f236;
	st.global.f32 	[%rd5], %f238;
	sub.s32 	%r320, %r303, %r312;
	add.s32 	%r321, %r320, 1;
	mul.wide.s32 	%rd195, %r321, 4;
	add.s64 	%rd196, %rd2, %rd195;
	ld.global.f32 	%f239, [%rd196];
	fma.rn.f32 	%f240, %f232, %f239, %f238;
	st.global.f32 	[%rd5], %f240;
	cvt.u64.u32 	%rd197, %r6;
	add.s64 	%rd198, %rd185, %rd197;
	shl.b64 	%rd199, %rd198, 2;
	add.s64 	%rd200, %rd3, %rd199;
	ld.global.f32 	%f241, [%rd200+4];
	ld.global.f32 	%f242, [%rd179+-4];
	add.s32 	%r322, %r307, %r313;
	add.s32 	%r323, %r322, -1;
	mul.wide.s32 	%rd201, %r323, 4;
	add.s64 	%rd202, %rd2, %rd201;
	ld.global.f32 	%f243, [%rd202];
	fma.rn.f32 	%f244, %f241, %f243, %f240;
	st.global.f32 	[%rd5], %f244;
	sub.s32 	%r324, %r309, %r312;
	add.s32 	%r325, %r324, 1;
	mul.wide.s32 	%rd203, %r325, 4;
	add.s64 	%rd204, %rd2, %rd203;
	ld.global.f32 	%f245, [%rd204];
	fma.rn.f32 	%f289, %f242, %f245, %f244;
	st.global.f32 	[%rd5], %f289;
	add.f32 	%f246, %f241, %f242;
	add.f32 	%f247, %f228, %f246;
	add.f32 	%f248, %f229, %f230;
	add.f32 	%f249, %f248, %f231;
	add.f32 	%f250, %f249, %f232;
	add.f32 	%f291, %f250, %f247;
	add.s32 	%r354, %r352, 2;
	sub.s32 	%r353, -2, %r352;
	add.s32 	%r326, %r352, 1;
	setp.ne.s32 	%p49, %r326, %r9;
	mov.u32 	%r352, %r354;
	@%p49 bra 	$L__BB0_8;
$L__BB0_9:
	setp.eq.s32 	%p50, %r8, 0;
	@%p50 bra 	$L__BB0_17;
	add.s32 	%r327, %r354, %r2;
	setp.lt.s32 	%p51, %r327, %r80;
	selp.b32 	%r328, 0, %r80, %p51;
	setp.lt.u32 	%p52, %r2, %r354;
	selp.b32 	%r329, %r80, 0, %p52;
	add.s32 	%r330, %r354, %r82;
	add.s32 	%r331, %r12, %r354;
	mul.wide.u32 	%rd205, %r331, 4;
	add.s64 	%rd206, %rd3, %rd205;
	ld.global.f32 	%f251, [%rd206];
	sub.s32 	%r332, %r82, %r354;
	add.s32 	%r333, %r332, %r11;
	mul.wide.s32 	%rd207, %r333, 4;
	add.s64 	%rd208, %rd3, %rd207;
	ld.global.f32 	%f252, [%rd208];
	mul.wide.s32 	%rd209, %r354, 4;
	add.s64 	%rd210, %rd8, %rd209;
	ld.global.f32 	%f253, [%rd210];
	add.s32 	%r334, %r332, %r13;
	mul.wide.s32 	%rd211, %r334, 4;
	add.s64 	%rd212, %rd3, %rd211;
	ld.global.f32 	%f254, [%rd212];
	add.s32 	%r335, %r15, %r2;
	add.s32 	%r336, %r353, %r335;
	add.s32 	%r337, %r336, %r329;
	mul.wide.s32 	%rd213, %r337, 4;
	add.s64 	%rd214, %rd2, %rd213;
	ld.global.f32 	%f255, [%rd214];
	fma.rn.f32 	%f256, %f251, %f255, %f289;
	st.global.f32 	[%rd5], %f256;
	add.s32 	%r338, %r327, %r15;
	sub.s32 	%r339, %r338, %r328;
	mul.wide.s32 	%rd215, %r339, 4;
	add.s64 	%rd216, %rd2, %rd215;
	ld.global.f32 	%f257, [%rd216];
	fma.rn.f32 	%f258, %f252, %f257, %f256;
	st.global.f32 	[%rd5], %f258;
	add.s32 	%r340, %r353, %r16;
	add.s32 	%r341, %r340, %r329;
	mul.wide.s32 	%rd217, %r341, 4;
	add.s64 	%rd218, %rd2, %rd217;
	ld.global.f32 	%f259, [%rd218];
	fma.rn.f32 	%f260, %f253, %f259, %f258;
	st.global.f32 	[%rd5], %f260;
	add.s32 	%r342, %r327, %r14;
	sub.s32 	%r343, %r342, %r328;
	mul.wide.s32 	%rd219, %r343, 4;
	add.s64 	%rd220, %rd2, %rd219;
	ld.global.f32 	%f261, [%rd220];
	fma.rn.f32 	%f262, %f254, %f261, %f260;
	st.global.f32 	[%rd5], %f262;
	add.s32 	%r344, %r330, %r6;
	mul.wide.u32 	%rd221, %r344, 4;
	add.s64 	%rd222, %rd3, %rd221;
	ld.global.f32 	%f263, [%rd222];
	add.s32 	%r345, %r332, %r6;
	mul.wide.s32 	%rd223, %r345, 4;
	add.s64 	%rd224, %rd3, %rd223;
	ld.global.f32 	%f264, [%rd224];
	add.s32 	%r346, %r353, %r4;
	add.s32 	%r347, %r346, %r329;
	mul.wide.s32 	%rd225, %r347, 4;
	add.s64 	%rd226, %rd2, %rd225;
	ld.global.f32 	%f265, [%rd226];
	fma.rn.f32 	%f266, %f263, %f265, %f262;
	st.global.f32 	[%rd5], %f266;
	add.s32 	%r348, %r327, %r3;
	sub.s32 	%r349, %r348, %r328;
	mul.wide.s32 	%rd227, %r349, 4;
	add.s64 	%rd228, %rd2, %rd227;
	ld.global.f32 	%f267, [%rd228];
	fma.rn.f32 	%f289, %f264, %f267, %f266;
	st.global.f32 	[%rd5], %f289;
	add.f32 	%f268, %f263, %f264;
	add.f32 	%f269, %f291, %f268;
	add.f32 	%f270, %f251, %f252;
	add.f32 	%f271, %f270, %f253;
	add.f32 	%f272, %f271, %f254;
	add.f32 	%f291, %f272, %f269;
	bra.uni 	$L__BB0_17;
$L__BB0_11:
	setp.eq.s32 	%p35, %r7, 0;
	mov.b32 	%r363, 1;
	mov.b32 	%r362, -1;
	@%p35 bra 	$L__BB0_15;
	cvt.u64.u32 	%rd114, %r10;
	add.s64 	%rd115, %rd6, %rd114;
	shl.b64 	%rd116, %rd6, 2;
	add.s64 	%rd117, %rd116, %rd3;
	mad.lo.s64 	%rd118, %rd7, %rd115, %rd117;
	add.s64 	%rd229, %rd118, 8;
	add.s32 	%r357, %r7, %r13;
	add.s32 	%r355, %r7, %r11;
	mov.b32 	%r360, 2;
	mov.b32 	%r358, -2;
	mov.u32 	%r356, %r2;
	mov.u32 	%r359, %r12;
	mov.u32 	%r361, %r2;
$L__BB0_13:
	add.s32 	%r241, %r360, -1;
	mul.wide.s32 	%rd119, %r357, 4;
	add.s64 	%rd120, %rd3, %rd119;
	mul.wide.s32 	%rd121, %r355, 4;
	add.s64 	%rd122, %rd3, %rd121;
	add.s32 	%r242, %r356, 1;
	setp.lt.s32 	%p36, %r242, %r80;
	selp.b32 	%r243, 0, %r80, %p36;
	setp.lt.u32 	%p37, %r2, %r241;
	selp.b32 	%r244, %r80, 0, %p37;
	add.s32 	%r245, %r359, 1;
	mul.wide.u32 	%rd123, %r245, 4;
	add.s64 	%rd124, %rd3, %rd123;
	ld.global.f32 	%f160, [%rd124];
	ld.global.f32 	%f161, [%rd122];
	mul.wide.s32 	%rd125, %r241, 4;
	add.s64 	%rd126, %rd8, %rd125;
	ld.global.f32 	%f162, [%rd126];
	ld.global.f32 	%f163, [%rd120];
	add.s32 	%r246, %r15, %r244;
	add.s32 	%r247, %r246, %r361;
	add.s32 	%r248, %r247, -1;
	mul.wide.s32 	%rd127, %r248, 4;
	add.s64 	%rd128, %rd2, %rd127;
	ld.global.f32 	%f164, [%rd128];
	fma.rn.f32 	%f165, %f160, %f164, %f289;
	st.global.f32 	[%rd5], %f165;
	add.s32 	%r249, %r15, %r356;
	sub.s32 	%r250, %r249, %r243;
	add.s32 	%r251, %r250, 1;
	mul.wide.s32 	%rd129, %r251, 4;
	add.s64 	%rd130, %rd2, %rd129;
	ld.global.f32 	%f166, [%rd130];
	fma.rn.f32 	%f167, %f161, %f166, %f165;
	st.global.f32 	[%rd5], %f167;
	add.s32 	%r252, %r14, %r244;
	add.s32 	%r253, %r252, %r361;
	add.s32 	%r254, %r253, -1;
	mul.wide.s32 	%rd131, %r254, 4;
	add.s64 	%rd132, %rd2, %rd131;
	ld.global.f32 	%f168, [%rd132];
	fma.rn.f32 	%f169, %f162, %f168, %f167;
	st.global.f32 	[%rd5], %f169;
	add.s32 	%r255, %r14, %r356;
	sub.s32 	%r256, %r255, %r243;
	add.s32 	%r257, %r256, 1;
	mul.wide.s32 	%rd133, %r257, 4;
	add.s64 	%rd134, %rd2, %rd133;
	ld.global.f32 	%f170, [%rd134];
	fma.rn.f32 	%f171, %f163, %f170, %f169;
	st.global.f32 	[%rd5], %f171;
	add.f32 	%f172, %f160, %f161;
	add.f32 	%f173, %f172, %f162;
	add.f32 	%f174, %f173, %f163;
	add.f32 	%f175, %f174, %f291;
	add.s32 	%r356, %r356, 2;
	setp.lt.s32 	%p38, %r356, %r80;
	selp.b32 	%r258, 0, %r80, %p38;
	setp.gt.u32 	%p39, %r2, %r241;
	selp.b32 	%r259, 0, %r80, %p39;
	ld.global.f32 	%f176, [%rd229];
	ld.global.f32 	%f177, [%rd122+-4];
	ld.global.f32 	%f178, [%rd126+4];
	ld.global.f32 	%f179, [%rd120+-4];
	add.s32 	%r260, %r15, %r259;
	add.s32 	%r361, %r361, -2;
	add.s32 	%r261, %r361, %r260;
	mul.wide.s32 	%rd135, %r261, 4;
	add.s64 	%rd136, %rd2, %rd135;
	ld.global.f32 	%f180, [%rd136];
	fma.rn.f32 	%f181, %f176, %f180, %f171;
	st.global.f32 	[%rd5], %f181;
	sub.s32 	%r262, %r249, %r258;
	add.s32 	%r263, %r262, 2;
	mul.wide.s32 	%rd137, %r263, 4;
	add.s64 	%rd138, %rd2, %rd137;
	ld.global.f32 	%f182, [%rd138];
	fma.rn.f32 	%f183, %f177, %f182, %f181;
	st.global.f32 	[%rd5], %f183;
	add.s32 	%r264, %r14, %r259;
	add.s32 	%r265, %r361, %r264;
	mul.wide.s32 	%rd139, %r265, 4;
	add.s64 	%rd140, %rd2, %rd139;
	ld.global.f32 	%f184, [%rd140];
	fma.rn.f32 	%f185, %f178, %f184, %f183;
	st.global.f32 	[%rd5], %f185;
	sub.s32 	%r266, %r255, %r258;
	add.s32 	%r267, %r266, 2;
	mul.wide.s32 	%rd141, %r267, 4;
	add.s64 	%rd142, %rd2, %rd141;
	ld.global.f32 	%f186, [%rd142];
	fma.rn.f32 	%f289, %f179, %f186, %f185;
	st.global.f32 	[%rd5], %f289;
	add.f32 	%f187, %f176, %f177;
	add.f32 	%f188, %f187, %f178;
	add.f32 	%f189, %f188, %f179;
	add.f32 	%f291, %f189, %f175;
	add.s32 	%r34, %r360, 2;
	add.s32 	%r359, %r359, 2;
	add.s64 	%rd229, %rd229, 8;
	add.s32 	%r358, %r358, -2;
	add.s32 	%r357, %r357, -2;
	add.s32 	%r355, %r355, -2;
	setp.ne.s32 	%p40, %r360, %r9;
	mov.u32 	%r360, %r34;
	@%p40 bra 	$L__BB0_13;
	add.s32 	%r363, %r34, -1;
	add.s32 	%r362, %r358, 1;
$L__BB0_15:
	setp.eq.s32 	%p41, %r8, 0;
	@%p41 bra 	$L__BB0_17;
	add.s32 	%r268, %r363, %r2;
	setp.lt.s32 	%p42, %r268, %r80;
	selp.b32 	%r269, 0, %r80, %p42;
	setp.lt.u32 	%p43, %r2, %r363;
	selp.b32 	%r270, %r80, 0, %p43;
	add.s32 	%r271, %r12, %r363;
	mul.wide.u32 	%rd143, %r271, 4;
	add.s64 	%rd144, %rd3, %rd143;
	ld.global.f32 	%f190, [%rd144];
	sub.s32 	%r272, %r82, %r363;
	add.s32 	%r273, %r272, %r11;
	mul.wide.s32 	%rd145, %r273, 4;
	add.s64 	%rd146, %rd3, %rd145;
	ld.global.f32 	%f191, [%rd146];
	mul.wide.s32 	%rd147, %r363, 4;
	add.s64 	%rd148, %rd8, %rd147;
	ld.global.f32 	%f192, [%rd148];
	add.s32 	%r274, %r272, %r13;
	mul.wide.s32 	%rd149, %r274, 4;
	add.s64 	%rd150, %rd3, %rd149;
	ld.global.f32 	%f193, [%rd150];
	add.s32 	%r275, %r15, %r2;
	add.s32 	%r276, %r362, %r275;
	add.s32 	%r277, %r276, %r270;
	mul.wide.s32 	%rd151, %r277, 4;
	add.s64 	%rd152, %rd2, %rd151;
	ld.global.f32 	%f194, [%rd152];
	fma.rn.f32 	%f195, %f190, %f194, %f289;
	st.global.f32 	[%rd5], %f195;
	add.s32 	%r278, %r268, %r15;
	sub.s32 	%r279, %r278, %r269;
	mul.wide.s32 	%rd153, %r279, 4;
	add.s64 	%rd154, %rd2, %rd153;
	ld.global.f32 	%f196, [%rd154];
	fma.rn.f32 	%f197, %f191, %f196, %f195;
	st.global.f32 	[%rd5], %f197;
	add.s32 	%r280, %r362, %r16;
	add.s32 	%r281, %r280, %r270;
	mul.wide.s32 	%rd155, %r281, 4;
	add.s64 	%rd156, %rd2, %rd155;
	ld.global.f32 	%f198, [%rd156];
	fma.rn.f32 	%f199, %f192, %f198, %f197;
	st.global.f32 	[%rd5], %f199;
	add.s32 	%r282, %r268, %r14;
	sub.s32 	%r283, %r282, %r269;
	mul.wide.s32 	%rd157, %r283, 4;
	add.s64 	%rd158, %rd2, %rd157;
	ld.global.f32 	%f200, [%rd158];
	fma.rn.f32 	%f289, %f193, %f200, %f199;
	st.global.f32 	[%rd5], %f289;
	add.f32 	%f201, %f190, %f191;
	add.f32 	%f202, %f201, %f192;
	add.f32 	%f203, %f202, %f193;
	add.f32 	%f291, %f203, %f291;
$L__BB0_17:
	add.f32 	%f273, %f5, %f6;
	add.f32 	%f291, %f273, %f291;
	add.s32 	%r350, %r10, 1;
	setp.ne.s32 	%p53, %r82, %r10;
	@%p53 bra 	$L__BB0_5;
$L__BB0_18:
	div.rn.f32 	%f274, %f289, %f291;
	st.global.f32 	[%rd5], %f274;
	bra.uni 	$L__BB0_34;
$L__BB0_19:
	mov.u32 	%r89, %ctaid.z;
	mov.u32 	%r90, %ntid.z;
	mov.u32 	%r91, %tid.z;
	mad.lo.s32 	%r44, %r89, %r90, %r91;
	setp.ge.s32 	%p3, %r1, %r79;
	setp.ge.s32 	%p4, %r2, %r80;
	or.pred  	%p5, %p3, %p4;
	setp.gt.u32 	%p6, %r44, 2;
	or.pred  	%p7, %p6, %p5;
	@%p7 bra 	$L__BB0_34;
	mul.lo.s32 	%r45, %r80, %r1;
	add.s32 	%r46, %r45, %r2;
	mul.lo.s32 	%r47, %r46, 3;
	add.s32 	%r48, %r47, %r44;
	mul.wide.s32 	%rd16, %r48, 4;
	add.s64 	%rd12, %rd1, %rd16;
	mov.b32 	%r92, 0;
	st.global.u32 	[%rd12], %r92;
	add.s32 	%r49, %r44, 1;
	mad.lo.s32 	%r50, %r82, 3, %r49;
	setp.lt.s32 	%p8, %r82, 1;
	shl.b32 	%r93, %r82, 1;
	or.b32  	%r51, %r93, 1;
	@%p8 bra 	$L__BB0_35;
	mul.lo.s32 	%r52, %r51, %r82;
	and.b32  	%r53, %r82, 1;
	and.b32  	%r54, %r82, 2147483646;
	mov.b32 	%r364, 0;
	mov.f32 	%f306, 0f00000000;
	mov.f32 	%f308, %f306;
$L__BB0_22:
	add.s32 	%r96, %r50, %r364;
	mul.wide.s32 	%rd17, %r96, 4;
	add.s64 	%rd18, %rd3, %rd17;
	ld.global.f32 	%f66, [%rd18];
	add.s32 	%r97, %r364, %r44;
	mul.hi.u32 	%r98, %r97, -1431655765;
	shr.u32 	%r99, %r98, 1;
	mul.lo.s32 	%r100, %r99, 3;
	sub.s32 	%r56, %r97, %r100;
	add.s32 	%r101, %r56, %r47;
	mul.wide.s32 	%rd19, %r101, 4;
	add.s64 	%rd20, %rd2, %rd19;
	ld.global.f32 	%f67, [%rd20];
	fma.rn.f32 	%f306, %f66, %f67, %f306;
	st.global.f32 	[%rd12], %f306;
	ld.global.f32 	%f68, [%rd18];
	add.f32 	%f308, %f308, %f68;
	add.s32 	%r102, %r49, %r364;
	mul.hi.u32 	%r103, %r102, -1431655765;
	shr.u32 	%r104, %r103, 1;
	mul.lo.s32 	%r105, %r104, 3;
	sub.s32 	%r57, %r102, %r105;
	mov.b32 	%r365, 1;
$L__BB0_23:
	mov.u32 	%r58, %r365;
	add.s32 	%r106, %r58, %r1;
	setp.lt.s32 	%p9, %r106, %r79;
	selp.b32 	%r107, 0, %r79, %p9;
	setp.lt.s32 	%p10, %r1, %r58;
	selp.b32 	%r108, %r79, 0, %p10;
	add.s32 	%r109, %r58, %r82;
	mul.lo.s32 	%r59, %r109, %r51;
	add.s32 	%r110, %r59, %r82;
	mad.lo.s32 	%r60, %r110, 3, %r57;
	mul.wide.u32 	%rd21, %r60, 4;
	add.s64 	%rd22, %rd3, %rd21;
	ld.global.f32 	%f42, [%rd22];
	sub.s32 	%r111, %r82, %r58;
	mul.lo.s32 	%r61, %r111, %r51;
	add.s32 	%r112, %r61, %r82;
	mad.lo.s32 	%r62, %r112, 3, %r57;
	mul.wide.s32 	%rd23, %r62, 4;
	add.s64 	%rd24, %rd3, %rd23;
	ld.global.f32 	%f43, [%rd24];
	sub.s32 	%r113, %r106, %r107;
	mul.lo.s32 	%r63, %r113, %r80;
	mad.lo.s32 	%r114, %r63, 3, %r56;
	mul.wide.s32 	%rd25, %r114, 4;
	add.s64 	%rd26, %rd2, %rd25;
	ld.global.f32 	%f69, [%rd26];
	fma.rn.f32 	%f70, %f42, %f69, %f306;
	st.global.f32 	[%rd12], %f70;
	sub.s32 	%r115, %r1, %r58;
	add.s32 	%r116, %r115, %r108;
	mul.lo.s32 	%r64, %r116, %r80;
	mad.lo.s32 	%r117, %r64, 3, %r56;
	mul.wide.s32 	%rd27, %r117, 4;
	add.s64 	%rd28, %rd2, %rd27;
	ld.global.f32 	%f71, [%rd28];
	fma.rn.f32 	%f306, %f43, %f71, %f70;
	st.global.f32 	[%rd12], %f306;
	add.s32 	%r65, %r64, %r2;
	add.s32 	%r66, %r63, %r2;
	setp.ne.s32 	%p11, %r58, 1;
	@%p11 bra 	$L__BB0_26;
	mov.b32 	%r367, 1;
	mov.b32 	%r366, -1;
$L__BB0_25:
	add.s32 	%r187, %r367, %r2;
	setp.lt.s32 	%p21, %r187, %r80;
	selp.b32 	%r188, 0, %r80, %p21;
	setp.lt.u32 	%p22, %r2, %r367;
	selp.b32 	%r189, %r80, 0, %p22;
	add.s32 	%r190, %r367, %r82;
	mul.lo.s32 	%r191, %r367, 3;
	add.s32 	%r192, %r60, %r191;
	mul.wide.u32 	%rd71, %r192, 4;
	add.s64 	%rd72, %rd3, %rd71;
	ld.global.f32 	%f117, [%rd72];
	sub.s32 	%r193, %r82, %r367;
	add.s32 	%r194, %r193, %r59;
	mad.lo.s32 	%r195, %r194, 3, %r57;
	mul.wide.s32 	%rd73, %r195, 4;
	add.s64 	%rd74, %rd3, %rd73;
	ld.global.f32 	%f118, [%rd74];
	add.s32 	%r196, %r62, %r191;
	mul.wide.s32 	%rd75, %r196, 4;
	add.s64 	%rd76, %rd3, %rd75;
	ld.global.f32 	%f119, [%rd76];
	add.s32 	%r197, %r193, %r61;
	mad.lo.s32 	%r198, %r197, 3, %r57;
	mul.wide.s32 	%rd77, %r198, 4;
	add.s64 	%rd78, %rd3, %rd77;
	ld.global.f32 	%f120, [%rd78];
	add.s32 	%r199, %r366, %r65;
	add.s32 	%r200, %r199, %r189;
	mad.lo.s32 	%r201, %r200, 3, %r56;
	mul.wide.s32 	%rd79, %r201, 4;
	add.s64 	%rd80, %rd2, %rd79;
	ld.global.f32 	%f121, [%rd80];
	fma.rn.f32 	%f122, %f117, %f121, %f306;
	st.global.f32 	[%rd12], %f122;
	add.s32 	%r202, %r187, %r64;
	sub.s32 	%r203, %r202, %r188;
	mad.lo.s32 	%r204, %r203, 3, %r56;
	mul.wide.s32 	%rd81, %r204, 4;
	add.s64 	%rd82, %rd2, %rd81;
	ld.global.f32 	%f123, [%rd82];
	fma.rn.f32 	%f124, %f118, %f123, %f122;
	st.global.f32 	[%rd12], %f124;
	add.s32 	%r205, %r366, %r66;
	add.s32 	%r206, %r205, %r189;
	mad.lo.s32 	%r207, %r206, 3, %r56;
	mul.wide.s32 	%rd83, %r207, 4;
	add.s64 	%rd84, %rd2, %rd83;
	ld.global.f32 	%f125, [%rd84];
	fma.rn.f32 	%f126, %f119, %f125, %f124;
	st.global.f32 	[%rd12], %f126;
	add.s32 	%r208, %r187, %r63;
	sub.s32 	%r209, %r208, %r188;
	mad.lo.s32 	%r210, %r209, 3, %r56;
	mul.wide.s32 	%rd85, %r210, 4;
	add.s64 	%rd86, %rd2, %rd85;
	ld.global.f32 	%f127, [%rd86];
	fma.rn.f32 	%f128, %f120, %f127, %f126;
	st.global.f32 	[%rd12], %f128;
	add.s32 	%r211, %r190, %r52;
	mad.lo.s32 	%r212, %r211, 3, %r57;
	mul.wide.u32 	%rd87, %r212, 4;
	add.s64 	%rd88, %rd3, %rd87;
	ld.global.f32 	%f129, [%rd88];
	add.s32 	%r213, %r193, %r52;
	mad.lo.s32 	%r214, %r213, 3, %r57;
	mul.wide.s32 	%rd89, %r214, 4;
	add.s64 	%rd90, %rd3, %rd89;
	ld.global.f32 	%f130, [%rd90];
	add.s32 	%r215, %r366, %r46;
	add.s32 	%r216, %r215, %r189;
	mad.lo.s32 	%r217, %r216, 3, %r56;
	mul.wide.s32 	%rd91, %r217, 4;
	add.s64 	%rd92, %rd2, %rd91;
	ld.global.f32 	%f131, [%rd92];
	fma.rn.f32 	%f132, %f129, %f131, %f128;
	st.global.f32 	[%rd12], %f132;
	add.s32 	%r218, %r187, %r45;
	sub.s32 	%r219, %r218, %r188;
	mad.lo.s32 	%r220, %r219, 3, %r56;
	mul.wide.s32 	%rd93, %r220, 4;
	add.s64 	%rd94, %rd2, %rd93;
	ld.global.f32 	%f133, [%rd94];
	fma.rn.f32 	%f306, %f130, %f133, %f132;
	st.global.f32 	[%rd12], %f306;
	add.f32 	%f134, %f129, %f130;
	add.f32 	%f135, %f308, %f134;
	add.f32 	%f136, %f117, %f118;
	add.f32 	%f137, %f136, %f119;
	add.f32 	%f138, %f137, %f120;
	add.f32 	%f308, %f138, %f135;
	add.s32 	%r69, %r367, 1;
	not.b32 	%r366, %r367;
	setp.eq.s32 	%p23, %r82, %r367;
	mov.u32 	%r367, %r69;
	@%p23 bra 	$L__BB0_31;
	bra.uni 	$L__BB0_25;
$L__BB0_26:
	setp.eq.s32 	%p12, %r82, 1;
	mov.b32 	%r371, 1;
	mov.b32 	%r370, -1;
	@%p12 bra 	$L__BB0_29;
	mov.b32 	%r369, 1;
	mov.b32 	%r370, -1;
$L__BB0_28:
	add.s32 	%r122, %r369, %r2;
	setp.lt.s32 	%p13, %r122, %r80;
	selp.b32 	%r123, 0, %r80, %p13;
	setp.lt.u32 	%p14, %r2, %r369;
	selp.b32 	%r124, %r80, 0, %p14;
	mul.lo.s32 	%r125, %r369, 3;
	add.s32 	%r126, %r60, %r125;
	mul.wide.u32 	%rd29, %r126, 4;
	add.s64 	%rd30, %rd3, %rd29;
	ld.global.f32 	%f73, [%rd30];
	sub.s32 	%r127, %r82, %r369;
	add.s32 	%r128, %r127, %r59;
	mad.lo.s32 	%r129, %r128, 3, %r57;
	mul.wide.s32 	%rd31, %r129, 4;
	add.s64 	%rd32, %rd3, %rd31;
	ld.global.f32 	%f74, [%rd32];
	add.s32 	%r130, %r62, %r125;
	mul.wide.s32 	%rd33, %r130, 4;
	add.s64 	%rd34, %rd3, %rd33;
	ld.global.f32 	%f75, [%rd34];
	add.s32 	%r131, %r127, %r61;
	mad.lo.s32 	%r132, %r131, 3, %r57;
	mul.wide.s32 	%rd35, %r132, 4;
	add.s64 	%rd36, %rd3, %rd35;
	ld.global.f32 	%f76, [%rd36];
	add.s32 	%r133, %r370, %r65;
	add.s32 	%r134, %r133, %r124;
	mad.lo.s32 	%r135, %r134, 3, %r56;
	mul.wide.s32 	%rd37, %r135, 4;
	add.s64 	%rd38, %rd2, %rd37;
	ld.global.f32 	%f77, [%rd38];
	fma.rn.f32 	%f78, %f73, %f77, %f306;
	st.global.f32 	[%rd12], %f78;
	add.s32 	%r136, %r122, %r64;
	sub.s32 	%r137, %r136, %r123;
	mad.lo.s32 	%r138, %r137, 3, %r56;
	mul.wide.s32 	%rd39, %r138, 4;
	add.s64 	%rd40, %rd2, %rd39;
	ld.global.f32 	%f79, [%rd40];
	fma.rn.f32 	%f80, %f74, %f79, %f78;
	st.global.f32 	[%rd12], %f80;
	add.s32 	%r139, %r370, %r66;
	add.s32 	%r140, %r139, %r124;
	mad.lo.s32 	%r141, %r140, 3, %r56;
	mul.wide.s32 	%rd41, %r141, 4;
	add.s64 	%rd42, %rd2, %rd41;
	ld.global.f32 	%f81, [%rd42];
	fma.rn.f32 	%f82, %f75, %f81, %f80;
	st.global.f32 	[%rd12], %f82;
	add.s32 	%r142, %r122, %r63;
	sub.s32 	%r143, %r142, %r123;
	mad.lo.s32 	%r144, %r143, 3, %r56;
	mul.wide.s32 	%rd43, %r144, 4;
	add.s64 	%rd44, %rd2, %rd43;
	ld.global.f32 	%f83, [%rd44];
	fma.rn.f32 	%f84, %f76, %f83, %f82;
	st.global.f32 	[%rd12], %f84;
	add.f32 	%f85, %f73, %f74;
	add.f32 	%f86, %f85, %f75;
	add.f32 	%f87, %f86, %f76;
	add.f32 	%f88, %f87, %f308;
	add.s32 	%r145, %r122, 1;
	setp.lt.s32 	%p15, %r145, %r80;
	selp.b32 	%r146, 0, %r80, %p15;
	setp.gt.u32 	%p16, %r2, %r369;
	selp.b32 	%r147, 0, %r80, %p16;
	add.s32 	%r148, %r126, 3;
	mul.wide.u32 	%rd45, %r148, 4;
	add.s64 	%rd46, %rd3, %rd45;
	ld.global.f32 	%f89, [%rd46];
	ld.global.f32 	%f90, [%rd32+-12];
	ld.global.f32 	%f91, [%rd34+12];
	ld.global.f32 	%f92, [%rd36+-12];
	add.s32 	%r149, %r133, %r147;
	mad.lo.s32 	%r150, %r149, 3, %r56;
	add.s32 	%r151, %r150, -3;
	mul.wide.s32 	%rd47, %r151, 4;
	add.s64 	%rd48, %rd2, %rd47;
	ld.global.f32 	%f93, [%rd48];
	fma.rn.f32 	%f94, %f89, %f93, %f84;
	st.global.f32 	[%rd12], %f94;
	sub.s32 	%r152, %r136, %r146;
	mad.lo.s32 	%r153, %r152, 3, %r56;
	add.s32 	%r154, %r153, 3;
	mul.wide.s32 	%rd49, %r154, 4;
	add.s64 	%rd50, %rd2, %rd49;
	ld.global.f32 	%f95, [%rd50];
	fma.rn.f32 	%f96, %f90, %f95, %f94;
	st.global.f32 	[%rd12], %f96;
	add.s32 	%r155, %r139, %r147;
	mad.lo.s32 	%r156, %r155, 3, %r56;
	add.s32 	%r157, %r156, -3;
	mul.wide.s32 	%rd51, %r157, 4;
	add.s64 	%rd52, %rd2, %rd51;
	ld.global.f32 	%f97, [%rd52];
	fma.rn.f32 	%f98, %f91, %f97, %f96;
	st.global.f32 	[%rd12], %f98;
	sub.s32 	%r158, %r142, %r146;
	mad.lo.s32 	%r159, %r158, 3, %r56;
	add.s32 	%r160, %r159, 3;
	mul.wide.s32 	%rd53, %r160, 4;
	add.s64 	%rd54, %rd2, %rd53;
	ld.global.f32 	%f99, [%rd54];
	fma.rn.f32 	%f306, %f92, %f99, %f98;
	st.global.f32 	[%rd12], %f306;
	add.f32 	%f100, %f89, %f90;
	add.f32 	%f101, %f100, %f91;
	add.f32 	%f102, %f101, %f92;
	add.f32 	%f308, %f102, %f88;
	add.s32 	%r371, %r369, 2;
	sub.s32 	%r370, -2, %r369;
	add.s32 	%r161, %r369, 1;
	setp.ne.s32 	%p17, %r161, %r54;
	mov.u32 	%r369, %r371;
	@%p17 bra 	$L__BB0_28;
$L__BB0_29:
	setp.eq.s32 	%p18, %r53, 0;
	@%p18 bra 	$L__BB0_31;
	add.s32 	%r162, %r371, %r2;
	setp.lt.s32 	%p19, %r162, %r80;
	selp.b32 	%r163, 0, %r80, %p19;
	setp.lt.u32 	%p20, %r2, %r371;
	selp.b32 	%r164, %r80, 0, %p20;
	mul.lo.s32 	%r165, %r371, 3;
	add.s32 	%r166, %r60, %r165;
	mul.wide.u32 	%rd55, %r166, 4;
	add.s64 	%rd56, %rd3, %rd55;
	ld.global.f32 	%f103, [%rd56];
	sub.s32 	%r167, %r82, %r371;
	add.s32 	%r168, %r167, %r59;
	mad.lo.s32 	%r169, %r168, 3, %r57;
	mul.wide.s32 	%rd57, %r169, 4;
	add.s64 	%rd58, %rd3, %rd57;
	ld.global.f32 	%f104, [%rd58];
	add.s32 	%r170, %r62, %r165;
	mul.wide.s32 	%rd59, %r170, 4;
	add.s64 	%rd60, %rd3, %rd59;
	ld.global.f32 	%f105, [%rd60];
	add.s32 	%r171, %r167, %r61;
	mad.lo.s32 	%r172, %r171, 3, %r57;
	mul.wide.s32 	%rd61, %r172, 4;
	add.s64 	%rd62, %rd3, %rd61;
	ld.global.f32 	%f106, [%rd62];
	add.s32 	%r173, %r370, %r65;
	add.s32 	%r174, %r173, %r164;
	mad.lo.s32 	%r175, %r174, 3, %r56;
	mul.wide.s32 	%rd63, %r175, 4;
	add.s64 	%rd64, %rd2, %rd63;
	ld.global.f32 	%f107, [%rd64];
	fma.rn.f32 	%f108, %f103, %f107, %f306;
	st.global.f32 	[%rd12], %f108;
	add.s32 	%r176, %r162, %r64;
	sub.s32 	%r177, %r176, %r163;
	mad.lo.s32 	%r178, %r177, 3, %r56;
	mul.wide.s32 	%rd65, %r178, 4;
	add.s64 	%rd66, %rd2, %rd65;
	ld.global.f32 	%f109, [%rd66];
	fma.rn.f32 	%f110, %f104, %f109, %f108;
	st.global.f32 	[%rd12], %f110;
	add.s32 	%r179, %r370, %r66;
	add.s32 	%r180, %r179, %r164;
	mad.lo.s32 	%r181, %r180, 3, %r56;
	mul.wide.s32 	%rd67, %r181, 4;
	add.s64 	%rd68, %rd2, %rd67;
	ld.global.f32 	%f111, [%rd68];
	fma.rn.f32 	%f112, %f105, %f111, %f110;
	st.global.f32 	[%rd12], %f112;
	add.s32 	%r182, %r162, %r63;
	sub.s32 	%r183, %r182, %r163;
	mad.lo.s32 	%r184, %r183, 3, %r56;
	mul.wide.s32 	%rd69, %r184, 4;
	add.s64 	%rd70, %rd2, %rd69;
	ld.global.f32 	%f113, [%rd70];
	fma.rn.f32 	%f306, %f106, %f113, %f112;
	st.global.f32 	[%rd12], %f306;
	add.f32 	%f114, %f103, %f104;
	add.f32 	%f115, %f114, %f105;
	add.f32 	%f116, %f115, %f106;
	add.f32 	%f308, %f116, %f308;
$L__BB0_31:
	add.f32 	%f139, %f42, %f43;
	add.f32 	%f308, %f139, %f308;
	add.s32 	%r365, %r58, 1;
	setp.ne.s32 	%p24, %r82, %r58;
	@%p24 bra 	$L__BB0_23;
	add.s32 	%r364, %r364, 1;
	setp.ne.s32 	%p25, %r364, 3;
	@%p25 bra 	$L__BB0_22;
$L__BB0_33:
	div.rn.f32 	%f153, %f306, %f308;
	st.global.f32 	[%rd12], %f153;
$L__BB0_34:
	ret;
$L__BB0_35:
	mul.wide.s32 	%rd95, %r50, 4;
	add.s64 	%rd96, %rd3, %rd95;
	ld.global.f32 	%f140, [%rd96];
	add.s64 	%rd98, %rd2, %rd16;
	ld.global.f32 	%f141, [%rd98];
	fma.rn.f32 	%f142, %f140, %f141, 0f00000000;
	st.global.f32 	[%rd12], %f142;
	ld.global.f32 	%f143, [%rd96];
	add.f32 	%f144, %f143, 0f00000000;
	ld.global.f32 	%f145, [%rd96+4];
	add.s32 	%r221, %r44, -2;
	setp.lt.u32 	%p26, %r44, 2;
	selp.b32 	%r222, %r49, %r221, %p26;
	add.s32 	%r223, %r222, %r47;
	mul.wide.s32 	%rd99, %r223, 4;
	add.s64 	%rd100, %rd2, %rd99;
	ld.global.f32 	%f146, [%rd100];
	fma.rn.f32 	%f147, %f145, %f146, %f142;
	st.global.f32 	[%rd12], %f147;
	ld.global.f32 	%f148, [%rd96+4];
	add.f32 	%f149, %f144, %f148;
	ld.global.f32 	%f150, [%rd96+8];
	add.s32 	%r224, %r44, -1;
	setp.eq.s32 	%p27, %r44, 0;
	selp.b32 	%r225, 2, %r224, %p27;
	add.s32 	%r226, %r225, %r47;
	mul.wide.s32 	%rd101, %r226, 4;
	add.s64 	%rd102, %rd2, %rd101;
	ld.global.f32 	%f151, [%rd102];
	fma.rn.f32 	%f306, %f150, %f151, %f147;
	st.global.f32 	[%rd12], %f306;
	ld.global.f32 	%f152, [%rd96+8];
	add.f32 	%f308, %f149, %f152;
	bra.uni 	$L__BB0_33;

}
	// .globl	_Z8conv_bilPfiiiS_iS_f
.visible .entry _Z8conv_bilPfiiiS_iS_f(
	.param .u64 .ptr .align 1 _Z8conv_bilPfiiiS_iS_f_param_0,
	.param .u32 _Z8conv_bilPfiiiS_iS_f_param_1,
	.param .u32 _Z8conv_bilPfiiiS_iS_f_param_2,
	.param .u32 _Z8conv_bilPfiiiS_iS_f_param_3,
	.param .u64 .ptr .align 1 _Z8conv_bilPfiiiS_iS_f_param_4,
	.param .u32 _Z8conv_bilPfiiiS_iS_f_param_5,
	.param .u64 .ptr .align 1 _Z8conv_bilPfiiiS_iS_f_param_6,
	.param .f32 _Z8conv_bilPfiiiS_iS_f_param_7
)
{
	.reg .pred 	%p<37>;
	.reg .b32 	%r<312>;
	.reg .b32 	%f<586>;
	.reg .b64 	%rd<151>;

	ld.param.u64 	%rd12, [_Z8conv_bilPfiiiS_iS_f_param_0];
	ld.param.u32 	%r59, [_Z8conv_bilPfiiiS_iS_f_param_2];
	ld.param.u32 	%r60, [_Z8conv_bilPfiiiS_iS_f_param_3];
	ld.param.u64 	%rd13, [_Z8conv_bilPfiiiS_iS_f_param_4];
	ld.param.u32 	%r61, [_Z8conv_bilPfiiiS_iS_f_param_5];
	ld.param.u64 	%rd14, [_Z8conv_bilPfiiiS_iS_f_param_6];
	cvta.to.global.u64 	%rd1, %rd14;
	cvta.to.global.u64 	%rd2, %rd12;
	cvta.to.global.u64 	%rd3, %rd13;
	mov.u32 	%r62, %ctaid.x;
	mov.u32 	%r63, %ntid.x;
	mov.u32 	%r64, %tid.x;
	mad.lo.s32 	%r1, %r62, %r63, %r64;
	mov.u32 	%r65, %ctaid.y;
	mov.u32 	%r66, %ntid.y;
	mov.u32 	%r67, %tid.y;
	mad.lo.s32 	%r2, %r65, %r66, %r67;
	setp.eq.s32 	%p1, %r60, 3;
	@%p1 bra 	$L__BB1_12;
	setp.ne.s32 	%p2, %r60, 2;
	@%p2 bra 	$L__BB1_24;
	ld.param.u32 	%r292, [_Z8conv_bilPfiiiS_iS_f_param_1];
	setp.gt.s32 	%p22, %r1, %r292;
	setp.gt.s32 	%p23, %r2, %r59;
	or.pred  	%p24, %p22, %p23;
	@%p24 bra 	$L__BB1_24;
	mul.wide.s32 	%rd82, %r61, 4;
	add.s64 	%rd83, %rd3, %rd82;
	ld.global.f32 	%f313, [%rd83];
	mad.lo.s32 	%r203, %r59, %r1, %r2;
	mul.wide.s32 	%rd84, %r203, 4;
	add.s64 	%rd85, %rd2, %rd84;
	ld.global.f32 	%f314, [%rd85];
	mul.f32 	%f570, %f313, %f314;
	add.s64 	%rd4, %rd1, %rd84;
	st.global.f32 	[%rd4], %f570;
	ld.global.f32 	%f571, [%rd83];
	setp.lt.s32 	%p25, %r61, 1;
	@%p25 bra 	$L__BB1_11;
	mov.b32 	%r295, 1;
	shl.b32 	%r209, %r61, 1;
$L__BB1_5:
	ld.param.f32 	%f561, [_Z8conv_bilPfiiiS_iS_f_param_7];
	ld.param.u32 	%r293, [_Z8conv_bilPfiiiS_iS_f_param_1];
	add.s32 	%r205, %r295, %r1;
	setp.lt.s32 	%p26, %r205, %r293;
	selp.b32 	%r206, 0, %r293, %p26;
	setp.lt.s32 	%p27, %r1, %r295;
	selp.b32 	%r207, %r293, 0, %p27;
	add.s32 	%r208, %r295, %r61;
	or.b32  	%r4, %r209, 1;
	mad.lo.s32 	%r5, %r208, %r209, %r208;
	add.s32 	%r301, %r5, %r61;
	mul.wide.u32 	%rd86, %r301, 4;
	add.s64 	%rd87, %rd3, %rd86;
	ld.global.f32 	%f315, [%rd87];
	sub.s32 	%r210, %r205, %r206;
	mul.lo.s32 	%r7, %r210, %r59;
	mul.wide.s32 	%rd88, %r7, 4;
	add.s64 	%rd89, %rd2, %rd88;
	ld.global.f32 	%f316, [%rd89];
	mul.lo.s32 	%r8, %r59, %r1;
	add.s32 	%r211, %r8, %r2;
	mul.wide.s32 	%rd90, %r211, 4;
	add.s64 	%rd91, %rd2, %rd90;
	ld.global.f32 	%f317, [%rd91];
	sub.f32 	%f318, %f316, %f317;
	neg.f32 	%f319, %f318;
	mul.f32 	%f320, %f318, %f319;
	add.f32 	%f321, %f561, %f561;
	mul.f32 	%f322, %f561, %f321;
	div.rn.f32 	%f323, %f320, %f322;
	fma.rn.f32 	%f324, %f323, 0f3BBB989D, 0f3F000000;
	cvt.sat.f32.f32 	%f325, %f324;
	mov.f32 	%f326, 0f4B400001;
	mov.f32 	%f327, 0f437C0000;
	fma.rm.f32 	%f328, %f325, %f327, %f326;
	add.f32 	%f329, %f328, 0fCB40007F;
	neg.f32 	%f330, %f329;
	fma.rn.f32 	%f331, %f323, 0f3FB8AA3B, %f330;
	fma.rn.f32 	%f332, %f323, 0f32A57060, %f331;
	mov.b32 	%r212, %f328;
	shl.b32 	%r213, %r212, 23;
	mov.b32 	%f333, %r213;
	ex2.approx.ftz.f32 	%f334, %f332;
	mul.f32 	%f335, %f334, %f333;
	mul.f32 	%f5, %f315, %f335;
	sub.s32 	%r214, %r61, %r295;
	mad.lo.s32 	%r215, %r214, %r209, %r214;
	mul.wide.s32 	%rd5, %r215, 4;
	mul.wide.s32 	%rd92, %r61, 4;
	add.s64 	%rd93, %rd3, %rd92;
	add.s64 	%rd94, %rd93, %rd5;
	ld.global.f32 	%f336, [%rd94];
	sub.s32 	%r216, %r1, %r295;
	add.s32 	%r217, %r216, %r207;
	mul.lo.s32 	%r9, %r217, %r59;
	mul.wide.s32 	%rd95, %r9, 4;
	add.s64 	%rd96, %rd2, %rd95;
	ld.global.f32 	%f337, [%rd96];
	sub.f32 	%f338, %f337, %f317;
	neg.f32 	%f339, %f338;
	mul.f32 	%f340, %f338, %f339;
	div.rn.f32 	%f341, %f340, %f322;
	fma.rn.f32 	%f342, %f341, 0f3BBB989D, 0f3F000000;
	cvt.sat.f32.f32 	%f343, %f342;
	fma.rm.f32 	%f344, %f343, %f327, %f326;
	add.f32 	%f345, %f344, 0fCB40007F;
	neg.f32 	%f346, %f345;
	fma.rn.f32 	%f347, %f341, 0f3FB8AA3B, %f346;
	fma.rn.f32 	%f348, %f341, 0f32A57060, %f347;
	mov.b32 	%r218, %f344;
	shl.b32 	%r219, %r218, 23;
	mov.b32 	%f349, %r219;
	ex2.approx.ftz.f32 	%f350, %f348;
	mul.f32 	%f351, %f350, %f349;
	mul.f32 	%f6, %f336, %f351;
	fma.rn.f32 	%f352, %f316, %f5, %f570;
	st.global.f32 	[%rd4], %f352;
	ld.global.f32 	%f353, [%rd96];
	fma.rn.f32 	%f570, %f353, %f6, %f352;
	st.global.f32 	[%rd4], %f570;
	setp.eq.s32 	%p28, %r295, 1;
	@%p28 bra 	$L__BB1_8;
	neg.s32 	%r300, %r61;
	add.s32 	%r222, %r61, %r5;
	add.s32 	%r305, %r222, -1;
	add.s32 	%r223, %r2, -1;
	add.s32 	%r303, %r223, %r9;
	add.s32 	%r302, %r223, %r7;
	add.s64 	%rd98, %rd92, %rd3;
	add.s64 	%rd99, %rd98, %rd5;
	add.s64 	%rd150, %rd99, 4;
	mov.b32 	%r304, -1;
	mov.b32 	%r299, 0;
	mov.u32 	%r298, %r2;
$L__BB1_7:
	ld.param.f32 	%f562, [_Z8conv_bilPfiiiS_iS_f_param_7];
	ld.param.u32 	%r294, [_Z8conv_bilPfiiiS_iS_f_param_1];
	mul.wide.s32 	%rd100, %r305, 4;
	add.s64 	%rd101, %rd3, %rd100;
	mul.wide.s32 	%rd102, %r304, 4;
	sub.s32 	%r224, %r61, %r295;
	mul.lo.s32 	%r225, %r61, %r224;
	shl.b32 	%r226, %r225, 1;
	add.s32 	%r227, %r226, %r224;
	mul.wide.s32 	%rd105, %r227, 4;
	add.s64 	%rd106, %rd93, %rd105;
	add.s64 	%rd107, %rd106, %rd102;
	add.s32 	%r299, %r299, 1;
	add.s32 	%r27, %r298, 1;
	setp.lt.s32 	%p29, %r27, %r59;
	selp.b32 	%r228, 0, %r59, %p29;
	setp.lt.u32 	%p30, %r2, %r299;
	selp.b32 	%r229, %r59, 0, %p30;
	add.s32 	%r301, %r301, 1;
	mul.wide.u32 	%rd108, %r301, 4;
	add.s64 	%rd109, %rd3, %rd108;
	ld.global.f32 	%f354, [%rd109];
	add.s32 	%r230, %r229, %r303;
	mul.wide.s32 	%rd110, %r230, 4;
	add.s64 	%rd111, %rd2, %rd110;
	ld.global.f32 	%f355, [%rd111];
	mad.lo.s32 	%r231, %r59, %r1, %r2;
	mul.wide.s32 	%rd112, %r231, 4;
	add.s64 	%rd113, %rd2, %rd112;
	ld.global.f32 	%f356, [%rd113];
	sub.f32 	%f357, %f355, %f356;
	neg.f32 	%f358, %f357;
	mul.f32 	%f359, %f357, %f358;
	add.f32 	%f360, %f562, %f562;
	mul.f32 	%f361, %f562, %f360;
	div.rn.f32 	%f362, %f359, %f361;
	fma.rn.f32 	%f363, %f362, 0f3BBB989D, 0f3F000000;
	cvt.sat.f32.f32 	%f364, %f363;
	mov.f32 	%f365, 0f4B400001;
	mov.f32 	%f366, 0f437C0000;
	fma.rm.f32 	%f367, %f364, %f366, %f365;
	add.f32 	%f368, %f367, 0fCB40007F;
	neg.f32 	%f369, %f368;
	fma.rn.f32 	%f370, %f362, 0f3FB8AA3B, %f369;
	fma.rn.f32 	%f371, %f362, 0f32A57060, %f370;
	mov.b32 	%r232, %f367;
	shl.b32 	%r233, %r232, 23;
	mov.b32 	%f372, %r233;
	ex2.approx.ftz.f32 	%f373, %f371;
	mul.f32 	%f374, %f373, %f372;
	mul.f32 	%f375, %f354, %f374;
	ld.global.f32 	%f376, [%rd101];
	sub.s32 	%r234, %r1, %r295;
	setp.lt.s32 	%p31, %r1, %r295;
	selp.b32 	%r235, %r294, 0, %p31;
	add.s32 	%r236, %r234, %r235;
	mad.lo.s32 	%r237, %r236, %r59, %r27;
	sub.s32 	%r238, %r237, %r228;
	mul.wide.s32 	%rd114, %r238, 4;
	add.s64 	%rd115, %rd2, %rd114;
	ld.global.f32 	%f377, [%rd115];
	sub.f32 	%f378, %f377, %f356;
	neg.f32 	%f379, %f378;
	mul.f32 	%f380, %f378, %f379;
	div.rn.f32 	%f381, %f380, %f361;
	fma.rn.f32 	%f382, %f381, 0f3BBB989D, 0f3F000000;
	cvt.sat.f32.f32 	%f383, %f382;
	fma.rm.f32 	%f384, %f383, %f366, %f365;
	add.f32 	%f385, %f384, 0fCB40007F;
	neg.f32 	%f386, %f385;
	fma.rn.f32 	%f387, %f381, 0f3FB8AA3B, %f386;
	fma.rn.f32 	%f388, %f381, 0f32A57060, %f387;
	mov.b32 	%r239, %f384;
	shl.b32 	%r240, %r239, 23;
	mov.b32 	%f389, %r240;
	ex2.approx.ftz.f32 	%f390, %f388;
	mul.f32 	%f391, %f390, %f389;
	mul.f32 	%f392, %f376, %f391;
	ld.global.f32 	%f393, [%rd150];
	add.s32 	%r241, %r229, %r302;
	mul.wide.s32 	%rd116, %r241, 4;
	add.s64 	%rd117, %rd2, %rd116;
	ld.global.f32 	%f394, [%rd117];
	sub.f32 	%f395, %f394, %f356;
	neg.f32 	%f396, %f395;
	mul.f32 	%f397, %f395, %f396;
	div.rn.f32 	%f398, %f397, %f361;
	fma.rn.f32 	%f399, %f398, 0f3BBB989D, 0f3F000000;
	cvt.sat.f32.f32 	%f400, %f399;
	fma.rm.f32 	%f401, %f400, %f366, %f365;
	add.f32 	%f402, %f401, 0fCB40007F;
	neg.f32 	%f403, %f402;
	fma.rn.f32 	%f404, %f398, 0f3FB8AA3B, %f403;
	fma.rn.f32 	%f405, %f398, 0f32A57060, %f404;
	mov.b32 	%r242, %f401;
	shl.b32 	%r243, %r242, 23;
	mov.b32 	%f406, %r243;
	ex2.approx.ftz.f32 	%f407, %f405;
	mul.f32 	%f408, %f407, %f406;
	mul.f32 	%f409, %f393, %f408;
	ld.global.f32 	%f410, [%rd107];
	add.s32 	%r244, %r7, %r298;
	sub.s32 	%r245, %r244, %r228;
	add.s32 	%r246, %r245, 1;
	mul.wide.s32 	%rd118, %r246, 4;
	add.s64 	%rd119, %rd2, %rd118;
	ld.global.f32 	%f411, [%rd119];
	sub.f32 	%f412, %f411, %f356;
	neg.f32 	%f413, %f412;
	mul.f32 	%f414, %f412, %f413;
	div.rn.f32 	%f415, %f414, %f361;
	fma.rn.f32 	%f416, %f415, 0f3BBB989D, 0f3F000000;
	cvt.sat.f32.f32 	%f417, %f416;
	fma.rm.f32 	%f418, %f417, %f366, %f365;
	add.f32 	%f419, %f418, 0fCB40007F;
	neg.f32 	%f420, %f419;
	fma.rn.f32 	%f421, %f415, 0f3FB8AA3B, %f420;
	fma.rn.f32 	%f422, %f415, 0f32A57060, %f421;
	mov.b32 	%r247, %f418;
	shl.b32 	%r248, %r247, 23;
	mov.b32 	%f423, %r248;
	ex2.approx.ftz.f32 	%f424, %f422;
	mul.f32 	%f425, %f424, %f423;
	mul.f32 	%f426, %f410, %f425;
	fma.rn.f32 	%f427, %f375, %f355, %f570;
	st.global.f32 	[%rd4], %f427;
	ld.global.f32 	%f428, [%rd115];
	fma.rn.f32 	%f429, %f392, %f428, %f427;
	st.global.f32 	[%rd4], %f429;
	ld.global.f32 	%f430, [%rd117];
	fma.rn.f32 	%f431, %f409, %f430, %f429;
	st.global.f32 	[%rd4], %f431;
	ld.global.f32 	%f432, [%rd119];
	fma.rn.f32 	%f570, %f432, %f426, %f431;
	st.global.f32 	[%rd4], %f570;
	add.f32 	%f433, %f375, %f392;
	add.f32 	%f434, %f433, %f409;
	add.f32 	%f435, %f434, %f426;
	add.f32 	%f571, %f435, %f571;
	add.s32 	%r305, %r305, -1;
	add.s32 	%r304, %r304, -1;
	add.s32 	%r303, %r303, -1;
	add.s32 	%r302, %r302, -1;
	add.s64 	%rd150, %rd150, 4;
	add.s32 	%r300, %r300, 1;
	setp.ne.s32 	%p32, %r300, 0;
	mov.u32 	%r298, %r27;
	@%p32 bra 	$L__BB1_7;
	bra.uni 	$L__BB1_10;
$L__BB1_8:
	mov.b32 	%r297, 1;
	mov.b32 	%r296, -1;
$L__BB1_9:
	ld.param.f32 	%f563, [_Z8conv_bilPfiiiS_iS_f_param_7];
	add.s32 	%r251, %r297, %r2;
	setp.lt.s32 	%p33, %r251, %r59;
	selp.b32 	%r252, 0, %r59, %p33;
	setp.lt.u32 	%p34, %r2, %r297;
	selp.b32 	%r253, %r59, 0, %p34;
	add.s32 	%r254, %r297, %r61;
	add.s32 	%r255, %r301, %r297;
	mul.wide.u32 	%rd120, %r255, 4;
	add.s64 	%rd121, %rd3, %rd120;
	ld.global.f32 	%f436, [%rd121];
	add.s32 	%r256, %r9, %r2;
	add.s32 	%r257, %r296, %r256;
	add.s32 	%r258, %r257, %r253;
	mul.wide.s32 	%rd122, %r258, 4;
	add.s64 	%rd123, %rd2, %rd122;
	ld.global.f32 	%f437, [%rd123];
	add.s32 	%r259, %r8, %r2;
	mul.wide.s32 	%rd124, %r259, 4;
	add.s64 	%rd125, %rd2, %rd124;
	ld.global.f32 	%f438, [%rd125];
	sub.f32 	%f439, %f437, %f438;
	neg.f32 	%f440, %f439;
	mul.f32 	%f441, %f439, %f440;
	add.f32 	%f442, %f563, %f563;
	mul.f32 	%f443, %f563, %f442;
	div.rn.f32 	%f444, %f441, %f443;
	fma.rn.f32 	%f445, %f444, 0f3BBB989D, 0f3F000000;
	cvt.sat.f32.f32 	%f446, %f445;
	mov.f32 	%f447, 0f4B400001;
	mov.f32 	%f448, 0f437C0000;
	fma.rm.f32 	%f449, %f446, %f448, %f447;
	add.f32 	%f450, %f449, 0fCB40007F;
	neg.f32 	%f451, %f450;
	fma.rn.f32 	%f452, %f444, 0f3FB8AA3B, %f451;
	fma.rn.f32 	%f453, %f444, 0f32A57060, %f452;
	mov.b32 	%r260, %f449;
	shl.b32 	%r261, %r260, 23;
	mov.b32 	%f454, %r261;
	ex2.approx.ftz.f32 	%f455, %f453;
	mul.f32 	%f456, %f455, %f454;
	mul.f32 	%f457, %f436, %f456;
	sub.s32 	%r262, %r61, %r297;
	add.s32 	%r263, %r301, %r296;
	mul.wide.s32 	%rd126, %r263, 4;
	add.s64 	%rd127, %rd3, %rd126;
	ld.global.f32 	%f458, [%rd127];
	add.s32 	%r264, %r251, %r9;
	sub.s32 	%r265, %r264, %r252;
	mul.wide.s32 	%rd128, %r265, 4;
	add.s64 	%rd129, %rd2, %rd128;
	ld.global.f32 	%f459, [%rd129];
	sub.f32 	%f460, %f459, %f438;
	neg.f32 	%f461, %f460;
	mul.f32 	%f462, %f460, %f461;
	div.rn.f32 	%f463, %f462, %f443;
	fma.rn.f32 	%f464, %f463, 0f3BBB989D, 0f3F000000;
	cvt.sat.f32.f32 	%f465, %f464;
	fma.rm.f32 	%f466, %f465, %f448, %f447;
	add.f32 	%f467, %f466, 0fCB40007F;
	neg.f32 	%f468, %f467;
	fma.rn.f32 	%f469, %f463, 0f3FB8AA3B, %f468;
	fma.rn.f32 	%f470, %f463, 0f32A57060, %f469;
	mov.b32 	%r266, %f466;
	shl.b32 	%r267, %r266, 23;
	mov.b32 	%f471, %r267;
	ex2.approx.ftz.f32 	%f472, %f470;
	mul.f32 	%f473, %f472, %f471;
	mul.f32 	%f474, %f458, %f473;
	mul.wide.s32 	%rd130, %r297, 4;
	mul.wide.s32 	%rd131, %r61, 4;
	add.s64 	%rd132, %rd3, %rd131;
	sub.s32 	%r268, %r61, %r295;
	mul.lo.s32 	%r269, %r268, %r4;
	mul.wide.s32 	%rd133, %r269, 4;
	add.s64 	%rd134, %rd132, %rd133;
	add.s64 	%rd135, %rd134, %rd130;
	ld.global.f32 	%f475, [%rd135];
	add.s32 	%r270, %r7, %r2;
	add.s32 	%r271, %r296, %r270;
	add.s32 	%r272, %r271, %r253;
	mul.wide.s32 	%rd136, %r272, 4;
	add.s64 	%rd137, %rd2, %rd136;
	ld.global.f32 	%f476, [%rd137];
	sub.f32 	%f477, %f476, %f438;
	neg.f32 	%f478, %f477;
	mul.f32 	%f479, %f477, %f478;
	div.rn.f32 	%f480, %f479, %f443;
	fma.rn.f32 	%f481, %f480, 0f3BBB989D, 0f3F000000;
	cvt.sat.f32.f32 	%f482, %f481;
	fma.rm.f32 	%f483, %f482, %f448, %f447;
	add.f32 	%f484, %f483, 0fCB40007F;
	neg.f32 	%f485, %f484;
	fma.rn.f32 	%f486, %f480, 0f3FB8AA3B, %f485;
	fma.rn.f32 	%f487, %f480, 0f32A57060, %f486;
	mov.b32 	%r273, %f483;
	shl.b32 	%r274, %r273, 23;
	mov.b32 	%f488, %r274;
	ex2.approx.ftz.f32 	%f489, %f487;
	mul.f32 	%f490, %f489, %f488;
	mul.f32 	%f491, %f475, %f490;
	mul.wide.s32 	%rd138, %r296, 4;
	add.s64 	%rd139, %rd134, %rd138;
	ld.global.f32 	%f492, [%rd139];
	add.s32 	%r275, %r251, %r7;
	sub.s32 	%r276, %r275, %r252;
	mul.wide.s32 	%rd140, %r276, 4;
	add.s64 	%rd141, %rd2, %rd140;
	ld.global.f32 	%f493, [%rd141];
	sub.f32 	%f494, %f493, %f438;
	neg.f32 	%f495, %f494;
	mul.f32 	%f496, %f494, %f495;
	div.rn.f32 	%f497, %f496, %f443;
	fma.rn.f32 	%f498, %f497, 0f3BBB989D, 0f3F000000;
	cvt.sat.f32.f32 	%f499, %f498;
	fma.rm.f32 	%f500, %f499, %f448, %f447;
	add.f32 	%f501, %f500, 0fCB40007F;
	neg.f32 	%f502, %f501;
	fma.rn.f32 	%f503, %f497, 0f3FB8AA3B, %f502;
	fma.rn.f32 	%f504, %f497, 0f32A57060, %f503;
	mov.b32 	%r277, %f500;
	shl.b32 	%r278, %r277, 23;
	mov.b32 	%f505, %r278;
	ex2.approx.ftz.f32 	%f506, %f504;
	mul.f32 	%f507, %f506, %f505;
	mul.f32 	%f508, %f492, %f507;
	fma.rn.f32 	%f509, %f457, %f437, %f570;
	st.global.f32 	[%rd4], %f509;
	ld.global.f32 	%f510, [%rd129];
	fma.rn.f32 	%f511, %f474, %f510, %f509;
	st.global.f32 	[%rd4], %f511;
	ld.global.f32 	%f512, [%rd137];
	fma.rn.f32 	%f513, %f491, %f512, %f511;
	st.global.f32 	[%rd4], %f513;
	ld.global.f32 	%f514, [%rd141];
	fma.rn.f32 	%f515, %f514, %f508, %f513;
	st.global.f32 	[%rd4], %f515;
	mul.lo.s32 	%r279, %r4, %r61;
	add.s32 	%r280, %r254, %r279;
	mul.wide.u32 	%rd142, %r280, 4;
	add.s64 	%rd143, %rd3, %rd142;
	ld.global.f32 	%f516, [%rd143];
	add.s32 	%r281, %r296, %r259;
	add.s32 	%r282, %r281, %r253;
	mul.wide.s32 	%rd144, %r282, 4;
	add.s64 	%rd145, %rd2, %rd144;
	ld.global.f32 	%f517, [%rd145];
	ld.global.f32 	%f518, [%rd125];
	sub.f32 	%f519, %f517, %f518;
	neg.f32 	%f520, %f519;
	mul.f32 	%f521, %f519, %f520;
	div.rn.f32 	%f522, %f521, %f443;
	fma.rn.f32 	%f523, %f522, 0f3BBB989D, 0f3F000000;
	cvt.sat.f32.f32 	%f524, %f523;
	fma.rm.f32 	%f525, %f524, %f448, %f447;
	add.f32 	%f526, %f525, 0fCB40007F;
	neg.f32 	%f527, %f526;
	fma.rn.f32 	%f528, %f522, 0f3FB8AA3B, %f527;
	fma.rn.f32 	%f529, %f522, 0f32A57060, %f528;
	mov.b32 	%r283, %f525;
	shl.b32 	%r284, %r283, 23;
	mov.b32 	%f530, %r284;
	ex2.approx.ftz.f32 	%f531, %f529;
	mul.f32 	%f532, %f531, %f530;
	mul.f32 	%f533, %f516, %f532;
	add.s32 	%r285, %r262, %r279;
	mul.wide.s32 	%rd146, %r285, 4;
	add.s64 	%rd147, %rd3, %rd146;
	ld.global.f32 	%f534, [%rd147];
	add.s32 	%r286, %r251, %r8;
	sub.s32 	%r287, %r286, %r252;
	mul.wide.s32 	%rd148, %r287, 4;
	add.s64 	%rd149, %rd2, %rd148;
	ld.global.f32 	%f535, [%rd149];
	sub.f32 	%f536, %f535, %f518;
	neg.f32 	%f537, %f536;
	mul.f32 	%f538, %f536, %f537;
	div.rn.f32 	%f539, %f538, %f443;
	fma.rn.f32 	%f540, %f539, 0f3BBB989D, 0f3F000000;
	cvt.sat.f32.f32 	%f541, %f540;
	fma.rm.f32 	%f542, %f541, %f448, %f447;
	add.f32 	%f543, %f542, 0fCB40007F;
	neg.f32 	%f544, %f543;
	fma.rn.f32 	%f545, %f539, 0f3FB8AA3B, %f544;
	fma.rn.f32 	%f546, %f539, 0f32A57060, %f545;
	mov.b32 	%r288, %f542;
	shl.b32 	%r289, %r288, 23;
	mov.b32 	%f547, %r289;
	ex2.approx.ftz.f32 	%f548, %f546;
	mul.f32 	%f549, %f548, %f547;
	mul.f32 	%f550, %f534, %f549;
	fma.rn.f32 	%f551, %f517, %f533, %f515;
	st.global.f32 	[%rd4], %f551;
	ld.global.f32 	%f552, [%rd149];
	fma.rn.f32 	%f570, %f552, %f550, %f551;
	st.global.f32 	[%rd4], %f570;
	add.f32 	%f553, %f533, %f550;
	add.f32 	%f554, %f571, %f553;
	add.f32 	%f555, %f457, %f474;
	add.f32 	%f556, %f555, %f491;
	add.f32 	%f557, %f556, %f508;
	add.f32 	%f571, %f557, %f554;
	add.s32 	%r16, %r297, 1;
	not.b32 	%r296, %r297;
	setp.eq.s32 	%p35, %r61, %r297;
	mov.u32 	%r297, %r16;
	@%p35 bra 	$L__BB1_10;
	bra.uni 	$L__BB1_9;
$L__BB1_10:
	add.f32 	%f558, %f5, %f6;
	add.f32 	%f571, %f558, %f571;
	add.s32 	%r34, %r295, 1;
	setp.ne.s32 	%p36, %r61, %r295;
	mov.u32 	%r295, %r34;
	@%p36 bra 	$L__BB1_5;
$L__BB1_11:
	div.rn.f32 	%f559, %f570, %f571;
	st.global.f32 	[%rd4], %f559;
	bra.uni 	$L__BB1_24;
$L__BB1_12:
	ld.param.f32 	%f560, [_Z8conv_bilPfiiiS_iS_f_param_7];
	ld.param.u32 	%r290, [_Z8conv_bilPfiiiS_iS_f_param_1];
	mov.u32 	%r68, %ctaid.z;
	mov.u32 	%r69, %ntid.z;
	mov.u32 	%r70, %tid.z;
	mad.lo.s32 	%r35, %r68, %r69, %r70;
	add.f32 	%f47, %f560, %f560;
	mul.f32 	%f48, %f560, %f47;
	mul.f32 	%f21, %f48, 0f40400000;
	setp.gt.s32 	%p3, %r1, %r290;
	setp.gt.s32 	%p4, %r2, %r59;
	or.pred  	%p5, %p3, %p4;
	setp.gt.u32 	%p6, %r35, 2;
	or.pred  	%p7, %p6, %p5;
	@%p7 bra 	$L__BB1_24;
	mul.lo.s32 	%r36, %r59, %r1;
	add.s32 	%r71, %r36, %r2;
	mul.lo.s32 	%r37, %r71, 3;
	add.s32 	%r38, %r37, %r35;
	mul.wide.s32 	%rd15, %r38, 4;
	add.s64 	%rd9, %rd1, %rd15;
	mov.b32 	%r72, 0;
	st.global.u32 	[%rd9], %r72;
	add.s32 	%r39, %r35, 1;
	mad.lo.s32 	%r40, %r61, 3, %r39;
	mul.wide.s32 	%rd16, %r61, 4;
	add.s64 	%rd10, %rd3, %rd16;
	setp.lt.s32 	%p8, %r61, 1;
	@%p8 bra 	$L__BB1_25;
	mov.b32 	%r306, 0;
	mov.f32 	%f582, 0f00000000;
	mov.f32 	%f583, %f582;
$L__BB1_15:
	mad.lo.s32 	%r75, %r61, 3, %r35;
	add.s32 	%r76, %r75, %r306;
	add.s32 	%r77, %r76, 1;
	mul.wide.s32 	%rd17, %r77, 4;
	add.s64 	%rd18, %rd3, %rd17;
	ld.global.f32 	%f50, [%rd18];
	add.s32 	%r78, %r306, %r35;
	mul.hi.u32 	%r79, %r78, -1431655765;
	shr.u32 	%r80, %r79, 1;
	mul.lo.s32 	%r81, %r80, 3;
	sub.s32 	%r42, %r78, %r81;
	add.s32 	%r82, %r42, %r37;
	mul.wide.s32 	%rd19, %r82, 4;
	add.s64 	%rd11, %rd2, %rd19;
	ld.global.f32 	%f51, [%rd11];
	fma.rn.f32 	%f582, %f50, %f51, %f582;
	st.global.f32 	[%rd9], %f582;
	ld.global.f32 	%f52, [%rd10];
	add.f32 	%f583, %f583, %f52;
	mov.b32 	%r307, 1;
$L__BB1_16:
	ld.param.u32 	%r291, [_Z8conv_bilPfiiiS_iS_f_param_1];
	mov.u32 	%r83, %ctaid.x;
	mov.u32 	%r84, %ntid.x;
	mov.u32 	%r85, %tid.x;
	mad.lo.s32 	%r86, %r83, %r84, %r85;
	add.s32 	%r87, %r307, %r86;
	setp.lt.s32 	%p9, %r87, %r291;
	selp.b32 	%r88, 0, %r291, %p9;
	setp.lt.s32 	%p10, %r86, %r307;
	selp.b32 	%r89, %r291, 0, %p10;
	add.s32 	%r90, %r307, %r61;
	shl.b32 	%r91, %r61, 1;
	mad.lo.s32 	%r92, %r90, %r91, %r90;
	add.s32 	%r93, %r92, %r61;
	add.s32 	%r94, %r306, %r35;
	add.s32 	%r95, %r94, 1;
	mad.lo.s32 	%r44, %r93, 3, %r95;
	mul.wide.s32 	%rd22, %r44, 4;
	add.s64 	%rd23, %rd3, %rd22;
	ld.global.f32 	%f53, [%rd23];
	sub.s32 	%r96, %r87, %r88;
	mul.lo.s32 	%r45, %r96, %r59;
	mad.lo.s32 	%r97, %r45, 3, %r42;
	mul.wide.s32 	%rd24, %r97, 4;
	add.s64 	%rd25, %rd2, %rd24;
	ld.global.f32 	%f54, [%rd25];
	ld.global.f32 	%f55, [%rd11];
	sub.f32 	%f56, %f54, %f55;
	neg.f32 	%f57, %f56;
	mul.f32 	%f58, %f56, %f57;
	div.rn.f32 	%f59, %f58, %f21;
	fma.rn.f32 	%f60, %f59, 0f3BBB989D, 0f3F000000;
	cvt.sat.f32.f32 	%f61, %f60;
	mov.f32 	%f62, 0f4B400001;
	mov.f32 	%f63, 0f437C0000;
	fma.rm.f32 	%f64, %f61, %f63, %f62;
	add.f32 	%f65, %f64, 0fCB40007F;
	neg.f32 	%f66, %f65;
	fma.rn.f32 	%f67, %f59, 0f3FB8AA3B, %f66;
	fma.rn.f32 	%f68, %f59, 0f32A57060, %f67;
	mov.b32 	%r98, %f64;
	shl.b32 	%r99, %r98, 23;
	mov.b32 	%f69, %r99;
	ex2.approx.ftz.f32 	%f70, %f68;
	mul.f32 	%f71, %f70, %f69;
	mul.f32 	%f30, %f53, %f71;
	sub.s32 	%r100, %r61, %r307;
	mad.lo.s32 	%r101, %r100, %r91, %r100;
	add.s32 	%r102, %r101, %r61;
	mad.lo.s32 	%r46, %r102, 3, %r95;
	mul.wide.s32 	%rd26, %r46, 4;
	add.s64 	%rd27, %rd3, %rd26;
	ld.global.f32 	%f72, [%rd27];
	sub.s32 	%r103, %r86, %r307;
	add.s32 	%r104, %r103, %r89;
	mul.lo.s32 	%r47, %r104, %r59;
	mad.lo.s32 	%r105, %r47, 3, %r42;
	mul.wide.s32 	%rd28, %r105, 4;
	add.s64 	%rd29, %rd2, %rd28;
	ld.global.f32 	%f73, [%rd29];
	sub.f32 	%f74, %f73, %f55;
	neg.f32 	%f75, %f74;
	mul.f32 	%f76, %f74, %f75;
	div.rn.f32 	%f77, %f76, %f21;
	fma.rn.f32 	%f78, %f77, 0f3BBB989D, 0f3F000000;
	cvt.sat.f32.f32 	%f79, %f78;
	fma.rm.f32 	%f80, %f79, %f63, %f62;
	add.f32 	%f81, %f80, 0fCB40007F;
	neg.f32 	%f82, %f81;
	fma.rn.f32 	%f83, %f77, 0f3FB8AA3B, %f82;
	fma.rn.f32 	%f84, %f77, 0f32A57060, %f83;
	mov.b32 	%r106, %f80;
	shl.b32 	%r107, %r106, 23;
	mov.b32 	%f85, %r107;
	ex2.approx.ftz.f32 	%f86, %f84;
	mul.f32 	%f87, %f86, %f85;
	mul.f32 	%f31, %f72, %f87;
	fma.rn.f32 	%f88, %f54, %f30, %f582;
	st.global.f32 	[%rd9], %f88;
	ld.global.f32 	%f89, [%rd29];
	fma.rn.f32 	%f582, %f89, %f31, %f88;
	st.global.f32 	[%rd9], %f582;
	setp.eq.s32 	%p11, %r307, 1;
	@%p11 bra 	$L__BB1_19;
	mov.b32 	%r311, 1;
	mov.b32 	%r310, -1;
$L__BB1_18:
	add.s32 	%r110, %r311, %r2;
	setp.lt.s32 	%p12, %r110, %r59;
	selp.b32 	%r111, 0, %r59, %p12;
	setp.lt.u32 	%p13, %r2, %r311;
	selp.b32 	%r112, %r59, 0, %p13;
	mul.lo.s32 	%r113, %r311, 3;
	add.s32 	%r114, %r44, %r113;
	mul.wide.s32 	%rd30, %r114, 4;
	add.s64 	%rd31, %rd3, %rd30;
	ld.global.f32 	%f90, [%rd31];
	add.s32 	%r115, %r47, %r2;
	add.s32 	%r116, %r310, %r115;
	add.s32 	%r117, %r116, %r112;
	mad.lo.s32 	%r118, %r117, 3, %r42;
	mul.wide.s32 	%rd32, %r118, 4;
	add.s64 	%rd33, %rd2, %rd32;
	ld.global.f32 	%f91, [%rd33];
	ld.global.f32 	%f92, [%rd11];
	sub.f32 	%f93, %f91, %f92;
	neg.f32 	%f94, %f93;
	mul.f32 	%f95, %f93, %f94;
	div.rn.f32 	%f96, %f95, %f21;
	fma.rn.f32 	%f97, %f96, 0f3BBB989D, 0f3F000000;
	cvt.sat.f32.f32 	%f98, %f97;
	mov.f32 	%f99, 0f4B400001;
	mov.f32 	%f100, 0f437C0000;
	fma.rm.f32 	%f101, %f98, %f100, %f99;
	add.f32 	%f102, %f101, 0fCB40007F;
	neg.f32 	%f103, %f102;
	fma.rn.f32 	%f104, %f96, 0f3FB8AA3B, %f103;
	fma.rn.f32 	%f105, %f96, 0f32A57060, %f104;
	mov.b32 	%r119, %f101;
	shl.b32 	%r120, %r119, 23;
	mov.b32 	%f106, %r120;
	ex2.approx.ftz.f32 	%f107, %f105;
	mul.f32 	%f108, %f107, %f106;
	mul.f32 	%f109, %f90, %f108;
	mul.lo.s32 	%r121, %r310, 3;
	add.s32 	%r122, %r44, %r121;
	mul.wide.s32 	%rd34, %r122, 4;
	add.s64 	%rd35, %rd3, %rd34;
	ld.global.f32 	%f110, [%rd35];
	add.s32 	%r123, %r110, %r47;
	sub.s32 	%r124, %r123, %r111;
	mad.lo.s32 	%r125, %r124, 3, %r42;
	mul.wide.s32 	%rd36, %r125, 4;
	add.s64 	%rd37, %rd2, %rd36;
	ld.global.f32 	%f111, [%rd37];
	sub.f32 	%f112, %f111, %f92;
	neg.f32 	%f113, %f112;
	mul.f32 	%f114, %f112, %f113;
	div.rn.f32 	%f115, %f114, %f21;
	fma.rn.f32 	%f116, %f115, 0f3BBB989D, 0f3F000000;
	cvt.sat.f32.f32 	%f117, %f116;
	fma.rm.f32 	%f118, %f117, %f100, %f99;
	add.f32 	%f119, %f118, 0fCB40007F;
	neg.f32 	%f120, %f119;
	fma.rn.f32 	%f121, %f115, 0f3FB8AA3B, %f120;
	fma.rn.f32 	%f122, %f115, 0f32A57060, %f121;
	mov.b32 	%r126, %f118;
	shl.b32 	%r127, %r126, 23;
	mov.b32 	%f123, %r127;
	ex2.approx.ftz.f32 	%f124, %f122;
	mul.f32 	%f125, %f124, %f123;
	mul.f32 	%f126, %f110, %f125;
	add.s32 	%r128, %r46, %r113;
	mul.wide.s32 	%rd38, %r128, 4;
	add.s64 	%rd39, %rd3, %rd38;
	ld.global.f32 	%f127, [%rd39];
	add.s32 	%r129, %r45, %r2;
	add.s32 	%r130, %r310, %r129;
	add.s32 	%r131, %r130, %r112;
	mad.lo.s32 	%r132, %r131, 3, %r42;
	mul.wide.s32 	%rd40, %r132, 4;
	add.s64 	%rd41, %rd2, %rd40;
	ld.global.f32 	%f128, [%rd41];
	sub.f32 	%f129, %f128, %f92;
	neg.f32 	%f130, %f129;
	mul.f32 	%f131, %f129, %f130;
	div.rn.f32 	%f132, %f131, %f21;
	fma.rn.f32 	%f133, %f132, 0f3BBB989D, 0f3F000000;
	cvt.sat.f32.f32 	%f134, %f133;
	fma.rm.f32 	%f135, %f134, %f100, %f99;
	add.f32 	%f136, %f135, 0fCB40007F;
	neg.f32 	%f137, %f136;
	fma.rn.f32 	%f138, %f132, 0f3FB8AA3B, %f137;
	fma.rn.f32 	%f139, %f132, 0f32A57060, %f138;
	mov.b32 	%r133, %f135;
	shl.b32 	%r134, %r133, 23;
	mov.b32 	%f140, %r134;
	ex2.approx.ftz.f32 	%f141, %f139;
	mul.f32 	%f142, %f141, %f140;
	mul.f32 	%f143, %f127, %f142;
	add.s32 	%r135, %r46, %r121;
	mul.wide.s32 	%rd42, %r135, 4;
	add.s64 	%rd43, %rd3, %rd42;
	ld.global.f32 	%f144, [%rd43];
	add.s32 	%r136, %r110, %r45;
	sub.s32 	%r137, %r136, %r111;
	mad.lo.s32 	%r138, %r137, 3, %r42;
	mul.wide.s32 	%rd44, %r138, 4;
	add.s64 	%rd45, %rd2, %rd44;
	ld.global.f32 	%f145, [%rd45];
	sub.f32 	%f146, %f145, %f92;
	neg.f32 	%f147, %f146;
	add.s32 	%r139, %r36, %r2;
	mul.wide.s32 	%rd46, %r139, 4;
	add.s64 	%rd47, %rd2, %rd46;
	ld.global.f32 	%f148, [%rd47];
	fma.rn.f32 	%f149, %f148, 0fC0400000, %f145;
	cvt.rn.f32.u32 	%f150, %r42;
	add.f32 	%f151, %f149, %f150;
	mul.f32 	%f152, %f151, %f147;
	div.rn.f32 	%f153, %f152, %f21;
	fma.rn.f32 	%f154, %f153, 0f3BBB989D, 0f3F000000;
	cvt.sat.f32.f32 	%f155, %f154;
	fma.rm.f32 	%f156, %f155, %f100, %f99;
	add.f32 	%f157, %f156, 0fCB40007F;
	neg.f32 	%f158, %f157;
	fma.rn.f32 	%f159, %f153, 0f3FB8AA3B, %f158;
	fma.rn.f32 	%f160, %f153, 0f32A57060, %f159;
	mov.b32 	%r140, %f156;
	shl.b32 	%r141, %r140, 23;
	mov.b32 	%f161, %r141;
	ex2.approx.ftz.f32 	%f162, %f160;
	mul.f32 	%f163, %f162, %f161;
	mul.f32 	%f164, %f144, %f163;
	fma.rn.f32 	%f165, %f109, %f91, %f582;
	st.global.f32 	[%rd9], %f165;
	ld.global.f32 	%f166, [%rd37];
	fma.rn.f32 	%f167, %f126, %f166, %f165;
	st.global.f32 	[%rd9], %f167;
	ld.global.f32 	%f168, [%rd41];
	fma.rn.f32 	%f169, %f143, %f168, %f167;
	st.global.f32 	[%rd9], %f169;
	ld.global.f32 	%f170, [%rd45];
	fma.rn.f32 	%f582, %f170, %f164, %f169;
	st.global.f32 	[%rd9], %f582;
	add.f32 	%f171, %f109, %f126;
	add.f32 	%f172, %f171, %f143;
	add.f32 	%f173, %f172, %f164;
	add.f32 	%f583, %f173, %f583;
	add.s32 	%r54, %r311, 1;
	not.b32 	%r310, %r311;
	setp.ne.s32 	%p14, %r311, %r61;
	mov.u32 	%r311, %r54;
	@%p14 bra 	$L__BB1_18;
	bra.uni 	$L__BB1_21;
$L__BB1_19:
	mov.b32 	%r309, 1;
	mov.b32 	%r308, -1;
$L__BB1_20:
	add.s32 	%r144, %r309, %r2;
	setp.lt.s32 	%p15, %r144, %r59;
	selp.b32 	%r145, 0, %r59, %p15;
	setp.lt.u32 	%p16, %r2, %r309;
	selp.b32 	%r146, %r59, 0, %p16;
	add.s32 	%r147, %r309, %r61;
	mul.lo.s32 	%r148, %r309, 3;
	add.s32 	%r149, %r44, %r148;
	mul.wide.s32 	%rd48, %r149, 4;
	add.s64 	%rd49, %rd3, %rd48;
	ld.global.f32 	%f174, [%rd49];
	add.s32 	%r150, %r47, %r2;
	add.s32 	%r151, %r308, %r150;
	add.s32 	%r152, %r151, %r146;
	mad.lo.s32 	%r153, %r152, 3, %r42;
	mul.wide.s32 	%rd50, %r153, 4;
	add.s64 	%rd51, %rd2, %rd50;
	ld.global.f32 	%f175, [%rd51];
	ld.global.f32 	%f176, [%rd11];
	sub.f32 	%f177, %f175, %f176;
	neg.f32 	%f178, %f177;
	mul.f32 	%f179, %f177, %f178;
	div.rn.f32 	%f180, %f179, %f21;
	fma.rn.f32 	%f181, %f180, 0f3BBB989D, 0f3F000000;
	cvt.sat.f32.f32 	%f182, %f181;
	mov.f32 	%f183, 0f4B400001;
	mov.f32 	%f184, 0f437C0000;
	fma.rm.f32 	%f185, %f182, %f184, %f183;
	add.f32 	%f186, %f185, 0fCB40007F;
	neg.f32 	%f187, %f186;
	fma.rn.f32 	%f188, %f180, 0f3FB8AA3B, %f187;
	fma.rn.f32 	%f189, %f180, 0f32A57060, %f188;
	mov.b32 	%r154, %f185;
	shl.b32 	%r155, %r154, 23;
	mov.b32 	%f190, %r155;
	ex2.approx.ftz.f32 	%f191, %f189;
	mul.f32 	%f192, %f191, %f190;
	mul.f32 	%f193, %f174, %f192;
	sub.s32 	%r156, %r61, %r309;
	mul.lo.s32 	%r157, %r308, 3;
	add.s32 	%r158, %r44, %r157;
	mul.wide.s32 	%rd52, %r158, 4;
	add.s64 	%rd53, %rd3, %rd52;
	ld.global.f32 	%f194, [%rd53];
	add.s32 	%r159, %r144, %r47;
	sub.s32 	%r160, %r159, %r145;
	mad.lo.s32 	%r161, %r160, 3, %r42;
	mul.wide.s32 	%rd54, %r161, 4;
	add.s64 	%rd55, %rd2, %rd54;
	ld.global.f32 	%f195, [%rd55];
	sub.f32 	%f196, %f195, %f176;
	neg.f32 	%f197, %f196;
	mul.f32 	%f198, %f196, %f197;
	div.rn.f32 	%f199, %f198, %f21;
	fma.rn.f32 	%f200, %f199, 0f3BBB989D, 0f3F000000;
	cvt.sat.f32.f32 	%f201, %f200;
	fma.rm.f32 	%f202, %f201, %f184, %f183;
	add.f32 	%f203, %f202, 0fCB40007F;
	neg.f32 	%f204, %f203;
	fma.rn.f32 	%f205, %f199, 0f3FB8AA3B, %f204;
	fma.rn.f32 	%f206, %f199, 0f32A57060, %f205;
	mov.b32 	%r162, %f202;
	shl.b32 	%r163, %r162, 23;
	mov.b32 	%f207, %r163;
	ex2.approx.ftz.f32 	%f208, %f206;
	mul.f32 	%f209, %f208, %f207;
	mul.f32 	%f210, %f194, %f209;
	add.s32 	%r164, %r46, %r148;
	mul.wide.s32 	%rd56, %r164, 4;
	add.s64 	%rd57, %rd3, %rd56;
	ld.global.f32 	%f211, [%rd57];
	add.s32 	%r165, %r45, %r2;
	add.s32 	%r166, %r308, %r165;
	add.s32 	%r167, %r166, %r146;
	mad.lo.s32 	%r168, %r167, 3, %r42;
	mul.wide.s32 	%rd58, %r168, 4;
	add.s64 	%rd59, %rd2, %rd58;
	ld.global.f32 	%f212, [%rd59];
	sub.f32 	%f213, %f212, %f176;
	neg.f32 	%f214, %f213;
	mul.f32 	%f215, %f213, %f214;
	div.rn.f32 	%f216, %f215, %f21;
	fma.rn.f32 	%f217, %f216, 0f3BBB989D, 0f3F000000;
	cvt.sat.f32.f32 	%f218, %f217;
	fma.rm.f32 	%f219, %f218, %f184, %f183;
	add.f32 	%f220, %f219, 0fCB40007F;
	neg.f32 	%f221, %f220;
	fma.rn.f32 	%f222, %f216, 0f3FB8AA3B, %f221;
	fma.rn.f32 	%f223, %f216, 0f32A57060, %f222;
	mov.b32 	%r169, %f219;
	shl.b32 	%r170, %r169, 23;
	mov.b32 	%f224, %r170;
	ex2.approx.ftz.f32 	%f225, %f223;
	mul.f32 	%f226, %f225, %f224;
	mul.f32 	%f227, %f211, %f226;
	add.s32 	%r171, %r46, %r157;
	mul.wide.s32 	%rd60, %r171, 4;
	add.s64 	%rd61, %rd3, %rd60;
	ld.global.f32 	%f228, [%rd61];
	add.s32 	%r172, %r144, %r45;
	sub.s32 	%r173, %r172, %r145;
	mad.lo.s32 	%r174, %r173, 3, %r42;
	mul.wide.s32 	%rd62, %r174, 4;
	add.s64 	%rd63, %rd2, %rd62;
	ld.global.f32 	%f229, [%rd63];
	sub.f32 	%f230, %f229, %f176;
	neg.f32 	%f231, %f230;
	add.s32 	%r175, %r36, %r2;
	mul.wide.s32 	%rd64, %r175, 4;
	add.s64 	%rd65, %rd2, %rd64;
	ld.global.f32 	%f232, [%rd65];
	fma.rn.f32 	%f233, %f232, 0fC0400000, %f229;
	cvt.rn.f32.u32 	%f234, %r42;
	add.f32 	%f235, %f233, %f234;
	mul.f32 	%f236, %f235, %f231;
	div.rn.f32 	%f237, %f236, %f21;
	fma.rn.f32 	%f238, %f237, 0f3BBB989D, 0f3F000000;
	cvt.sat.f32.f32 	%f239, %f238;
	fma.rm.f32 	%f240, %f239, %f184, %f183;
	add.f32 	%f241, %f240, 0fCB40007F;
	neg.f32 	%f242, %f241;
	fma.rn.f32 	%f243, %f237, 0f3FB8AA3B, %f242;
	fma.rn.f32 	%f244, %f237, 0f32A57060, %f243;
	mov.b32 	%r176, %f240;
	shl.b32 	%r177, %r176, 23;
	mov.b32 	%f245, %r177;
	ex2.approx.ftz.f32 	%f246, %f244;
	mul.f32 	%f247, %f246, %f245;
	mul.f32 	%f248, %f228, %f247;
	fma.rn.f32 	%f249, %f193, %f175, %f582;
	st.global.f32 	[%rd9], %f249;
	ld.global.f32 	%f250, [%rd55];
	fma.rn.f32 	%f251, %f210, %f250, %f249;
	st.global.f32 	[%rd9], %f251;
	ld.global.f32 	%f252, [%rd59];
	fma.rn.f32 	%f253, %f227, %f252, %f251;
	st.global.f32 	[%rd9], %f253;
	ld.global.f32 	%f254, [%rd63];
	fma.rn.f32 	%f255, %f254, %f248, %f253;
	st.global.f32 	[%rd9], %f255;
	mul.lo.s32 	%r178, %r61, %r61;
	shl.b32 	%r179, %r178, 1;
	add.s32 	%r180, %r179, %r61;
	add.s32 	%r181, %r147, %r180;
	add.s32 	%r182, %r306, %r35;
	add.s32 	%r183, %r182, 1;
	mad.lo.s32 	%r184, %r181, 3, %r183;
	mul.wide.s32 	%rd66, %r184, 4;
	add.s64 	%rd67, %rd3, %rd66;
	ld.global.f32 	%f256, [%rd67];
	add.s32 	%r185, %r308, %r175;
	add.s32 	%r186, %r185, %r146;
	mad.lo.s32 	%r187, %r186, 3, %r42;
	mul.wide.s32 	%rd68, %r187, 4;
	add.s64 	%rd69, %rd2, %rd68;
	ld.global.f32 	%f257, [%rd69];
	ld.global.f32 	%f258, [%rd11];
	sub.f32 	%f259, %f257, %f258;
	neg.f32 	%f260, %f259;
	mul.f32 	%f261, %f259, %f260;
	div.rn.f32 	%f262, %f261, %f21;
	fma.rn.f32 	%f263, %f262, 0f3BBB989D, 0f3F000000;
	cvt.sat.f32.f32 	%f264, %f263;
	fma.rm.f32 	%f265, %f264, %f184, %f183;
	add.f32 	%f266, %f265, 0fCB40007F;
	neg.f32 	%f267, %f266;
	fma.rn.f32 	%f268, %f262, 0f3FB8AA3B, %f267;
	fma.rn.f32 	%f269, %f262, 0f32A57060, %f268;
	mov.b32 	%r188, %f265;
	shl.b32 	%r189, %r188, 23;
	mov.b32 	%f270, %r189;
	ex2.approx.ftz.f32 	%f271, %f269;
	mul.f32 	%f272, %f271, %f270;
	mul.f32 	%f273, %f256, %f272;
	add.s32 	%r190, %r156, %r180;
	mad.lo.s32 	%r191, %r190, 3, %r183;
	mul.wide.s32 	%rd70, %r191, 4;
	add.s64 	%rd71, %rd3, %rd70;
	ld.global.f32 	%f274, [%rd71];
	add.s32 	%r192, %r144, %r36;
	sub.s32 	%r193, %r192, %r145;
	mad.lo.s32 	%r194, %r193, 3, %r42;
	mul.wide.s32 	%rd72, %r194, 4;
	add.s64 	%rd73, %rd2, %rd72;
	ld.global.f32 	%f275, [%rd73];
	sub.f32 	%f276, %f275, %f258;
	neg.f32 	%f277, %f276;
	mul.f32 	%f278, %f276, %f277;
	div.rn.f32 	%f279, %f278, %f21;
	fma.rn.f32 	%f280, %f279, 0f3BBB989D, 0f3F000000;
	cvt.sat.f32.f32 	%f281, %f280;
	fma.rm.f32 	%f282, %f281, %f184, %f183;
	add.f32 	%f283, %f282, 0fCB40007F;
	neg.f32 	%f284, %f283;
	fma.rn.f32 	%f285, %f279, 0f3FB8AA3B, %f284;
	fma.rn.f32 	%f286, %f279, 0f32A57060, %f285;
	mov.b32 	%r195, %f282;
	shl.b32 	%r196, %r195, 23;
	mov.b32 	%f287, %r196;
	ex2.approx.ftz.f32 	%f288, %f286;
	mul.f32 	%f289, %f288, %f287;
	mul.f32 	%f290, %f274, %f289;
	fma.rn.f32 	%f291, %f257, %f273, %f255;
	st.global.f32 	[%rd9], %f291;
	ld.global.f32 	%f292, [%rd73];
	fma.rn.f32 	%f582, %f292, %f290, %f291;
	st.global.f32 	[%rd9], %f582;
	add.f32 	%f293, %f273, %f290;
	add.f32 	%f294, %f583, %f293;
	add.f32 	%f295, %f193, %f210;
	add.f32 	%f296, %f295, %f227;
	add.f32 	%f297, %f296, %f248;
	add.f32 	%f583, %f297, %f294;
	add.s32 	%r50, %r309, 1;
	not.b32 	%r308, %r309;
	setp.eq.s32 	%p17, %r61, %r309;
	mov.u32 	%r309, %r50;
	@%p17 bra 	$L__BB1_21;
	bra.uni 	$L__BB1_20;
$L__BB1_21:
	add.f32 	%f298, %f30, %f31;
	add.f32 	%f583, %f298, %f583;
	add.s32 	%r56, %r307, 1;
	setp.ne.s32 	%p18, %r61, %r307;
	mov.u32 	%r307, %r56;
	@%p18 bra 	$L__BB1_16;
	add.s32 	%r306, %r306, 1;
	setp.ne.s32 	%p19, %r306, 3;
	@%p19 bra 	$L__BB1_15;
$L__BB1_23:
	div.rn.f32 	%f312, %f582, %f583;
	st.global.f32 	[%rd9], %f312;
$L__BB1_24:
	ret;
$L__BB1_25:
	mul.wide.s32 	%rd74, %r40, 4;
	add.s64 	%rd75, %rd3, %rd74;
	ld.global.f32 	%f299, [%rd75];
	add.s64 	%rd77, %rd2, %rd15;
	ld.global.f32 	%f300, [%rd77];
	fma.rn.f32 	%f301, %f299, %f300, 0f00000000;
	st.global.f32 	[%rd9], %f301;
	ld.global.f32 	%f302, [%rd10];
	add.f32 	%f303, %f302, 0f00000000;
	ld.global.f32 	%f304, [%rd75+4];
	add.s32 	%r197, %r35, -2;
	setp.lt.u32 	%p20, %r35, 2;
	selp.b32 	%r198, %r39, %r197, %p20;
	add.s32 	%r199, %r198, %r37;
	mul.wide.s32 	%rd78, %r199, 4;
	add.s64 	%rd79, %rd2, %rd78;
	ld.global.f32 	%f305, [%rd79];
	fma.rn.f32 	%f306, %f304, %f305, %f301;
	st.global.f32 	[%rd9], %f306;
	ld.global.f32 	%f307, [%rd10];
	add.f32 	%f308, %f303, %f307;
	ld.global.f32 	%f309, [%rd75+8];
	add.s32 	%r200, %r35, -1;
	setp.eq.s32 	%p21, %r35, 0;
	selp.b32 	%r201, 2, %r200, %p21;
	add.s32 	%r202, %r201, %r37;
	mul.wide.s32 	%rd80, %r202, 4;
	add.s64 	%rd81, %rd2, %rd80;
	ld.global.f32 	%f310, [%rd81];
	fma.rn.f32 	%f582, %f309, %f310, %f306;
	st.global.f32 	[%rd9], %f582;
	ld.global.f32 	%f311, [%rd10];
	add.f32 	%f583, %f308, %f311;
	bra.uni 	$L__BB1_23;

}


// ===== COMPILED SASS (sm_100) =====

	.target	sm_100

	.elftype	@"ET_EXEC"


//--------------------- .note.nv.tkinfo           --------------------------
	.section	.note.nv.tkinfo,"",@"SHT_NOTE"
	.sectionflags	@"SHF_NOTE_NV_TKINFO"
	.tkinfo
        /*0018*/ 	.word	0x00000002
        /*0030*/ 	.string	""
        /*0030*/ 	.string	"ptxas"
        /*0030*/ 	.string	"Cuda compilation tools, release 13.0, V13.0.88"
        /*0030*/ 	.string	"Build cuda_13.0.r13.0/compiler.36424714_0"
        /*0030*/ 	.string	"-arch sm_100 -m 64 "



//--------------------- .note.nv.cuinfo           --------------------------
	.section	.note.nv.cuinfo,"",@"SHT_NOTE"
	.sectionflags	@"SHF_NOTE_NV_CUINFO"
        /*0018*/ 	.short	0x0002
        /*001a*/ 	.short	0x0064
        /*001c*/ 	.short	0x0082
	.zero		2


//--------------------- .nv.info                  --------------------------
	.section	.nv.info,"",@"SHT_CUDA_INFO"
	.align	4


	//----- nvinfo : EIATTR_REGCOUNT
	.align		4
        /*0000*/ 	.byte	0x04, 0x2f
        /*0002*/ 	.short	(.L_1 - .L_0)
	.align		4
.L_0:
        /*0004*/ 	.word	index@(_Z4convPfiiiS_iS_)
        /*0008*/ 	.word	0x00000030


	//----- nvinfo : EIATTR_FRAME_SIZE
	.align		4
.L_1:
        /*000c*/ 	.byte	0x04, 0x11
        /*000e*/ 	.short	(.L_3 - .L_2)
	.align		4
.L_2:
        /*0010*/ 	.word	index@($__internal_1_$__cuda_sm3x_div_rn_noftz_f32_slowpath)
        /*0014*/ 	.word	0x00000000


	//----- nvinfo : EIATTR_FRAME_SIZE
	.align		4
.L_3:
        /*0018*/ 	.byte	0x04, 0x11
        /*001a*/ 	.short	(.L_5 - .L_4)
	.align		4
.L_4:
        /*001c*/ 	.word	index@(_Z4convPfiiiS_iS_)
        /*0020*/ 	.word	0x00000000


	//----- nvinfo : EIATTR_REGCOUNT
	.align		4
.L_5:
        /*0024*/ 	.byte	0x04, 0x2f
        /*0026*/ 	.short	(.L_7 - .L_6)
	.align		4
.L_6:
        /*0028*/ 	.word	index@(_Z8conv_bilPfiiiS_iS_f)
        /*002c*/ 	.word	0x00000030


	//----- nvinfo : EIATTR_FRAME_SIZE
	.align		4
.L_7:
        /*0030*/ 	.byte	0x04, 0x11
        /*0032*/ 	.short	(.L_9 - .L_8)
	.align		4
.L_8:
        /*0034*/ 	.word	index@($__internal_0_$__cuda_sm3x_div_rn_noftz_f32_slowpath)
        /*0038*/ 	.word	0x00000000


	//----- nvinfo : EIATTR_FRAME_SIZE
	.align		4
.L_9:
        /*003c*/ 	.byte	0x04, 0x11
        /*003e*/ 	.short	(.L_11 - .L_10)
	.align		4
.L_10:
        /*0040*/ 	.word	index@(_Z8conv_bilPfiiiS_iS_f)
        /*0044*/ 	.word	0x00000000


	//----- nvinfo : EIATTR_MIN_STACK_SIZE
	.align		4
.L_11:
        /*0048*/ 	.byte	0x04, 0x12
        /*004a*/ 	.short	(.L_13 - .L_12)
	.align		4
.L_12:
        /*004c*/ 	.word	index@(_Z8conv_bilPfiiiS_iS_f)
        /*0050*/ 	.word	0x00000000


	//----- nvinfo : EIATTR_MIN_STACK_SIZE
	.align		4
.L_13:
        /*0054*/ 	.byte	0x04, 0x12
        /*0056*/ 	.short	(.L_15 - .L_14)
	.align		4
.L_14:
        /*0058*/ 	.word	index@(_Z4convPfiiiS_iS_)
        /*005c*/ 	.word	0x00000000
.L_15:


//--------------------- .nv.compat                --------------------------
	.section	.nv.compat,"",@"SHT_CUDA_COMPAT_INFO"
	.align	4
        /*0000*/ 	.byte	0x02, 0x09, 0x00, 0x00, 0x02, 0x02, 0x01, 0x00, 0x02, 0x05, 0x05, 0x00, 0x03, 0x07, 0x01, 0x01
        /*0010*/ 	.byte	0x02, 0x03, 0x00, 0x00, 0x02, 0x06, 0x01, 0x00, 0x04, 0x0b, 0x08, 0x00, 0x01, 0x00, 0x00, 0x00
        /*0020*/ 	.byte	0x00, 0x00, 0x00, 0x00


//--------------------- .nv.info._Z8conv_bilPfiiiS_iS_f --------------------------
	.section	.nv.info._Z8conv_bilPfiiiS_iS_f,"",@"SHT_CUDA_INFO"
	.sectionflags	@""
	.align	4


	//----- nvinfo : EIATTR_CUDA_API_VERSION
	.align		4
        /*0000*/ 	.byte	0x04, 0x37
        /*0002*/ 	.short	(.L_17 - .L_16)
.L_16:
        /*0004*/ 	.word	0x00000082


	//----- nvinfo : EIATTR_KPARAM_INFO
	.align		4
.L_17:
        /*0008*/ 	.byte	0x04, 0x17
        /*000a*/ 	.short	(.L_19 - .L_18)
.L_18:
        /*000c*/ 	.word	0x00000000
        /*0010*/ 	.short	0x0007
        /*0012*/ 	.short	0x0030
        /*0014*/ 	.byte	0x00, 0xf0, 0x11, 0x00


	//----- nvinfo : EIATTR_KPARAM_INFO
	.align		4
.L_19:
        /*0018*/ 	.byte	0x04, 0x17
        /*001a*/ 	.short	(.L_21 - .L_20)
.L_20:
        /*001c*/ 	.word	0x00000000
        /*0020*/ 	.short	0x0006
        /*0022*/ 	.short	0x0028
        /*0024*/ 	.byte	0x00, 0xf5, 0x21, 0x00


	//----- nvinfo : EIATTR_KPARAM_INFO
	.align		4
.L_21:
        /*0028*/ 	.byte	0x04, 0x17
        /*002a*/ 	.short	(.L_23 - .L_22)
.L_22:
        /*002c*/ 	.word	0x00000000
        /*0030*/ 	.short	0x0005
        /*0032*/ 	.short	0x0020
        /*0034*/ 	.byte	0x00, 0xf0, 0x11, 0x00


	//----- nvinfo : EIATTR_KPARAM_INFO
	.align		4
.L_23:
        /*0038*/ 	.byte	0x04, 0x17
        /*003a*/ 	.short	(.L_25 - .L_24)
.L_24:
        /*003c*/ 	.word	0x00000000
        /*0040*/ 	.short	0x0004
        /*0042*/ 	.short	0x0018
        /*0044*/ 	.byte	0x00, 0xf5, 0x21, 0x00


	//----- nvinfo : EIATTR_KPARAM_INFO
	.align		4
.L_25:
        /*0048*/ 	.byte	0x04, 0x17
        /*004a*/ 	.short	(.L_27 - .L_26)
.L_26:
        /*004c*/ 	.word	0x00000000
        /*0050*/ 	.short	0x0003
        /*0052*/ 	.short	0x0010
        /*0054*/ 	.byte	0x00, 0xf0, 0x11, 0x00


	//----- nvinfo : EIATTR_KPARAM_INFO
	.align		4
.L_27:
        /*0058*/ 	.byte	0x04, 0x17
        /*005a*/ 	.short	(.L_29 - .L_28)
.L_28:
        /*005c*/ 	.word	0x00000000
        /*0060*/ 	.short	0x0002
        /*0062*/ 	.short	0x000c
        /*0064*/ 	.byte	0x00, 0xf0, 0x11, 0x00


	//----- nvinfo : EIATTR_KPARAM_INFO
	.align		4
.L_29:
        /*0068*/ 	.byte	0x04, 0x17
        /*006a*/ 	.short	(.L_31 - .L_30)
.L_30:
        /*006c*/ 	.word	0x00000000
        /*0070*/ 	.short	0x0001
        /*0072*/ 	.short	0x0008
        /*0074*/ 	.byte	0x00, 0xf0, 0x11, 0x00


	//----- nvinfo : EIATTR_KPARAM_INFO
	.align		4
.L_31:
        /*0078*/ 	.byte	0x04, 0x17
        /*007a*/ 	.short	(.L_33 - .L_32)
.L_32:
        /*007c*/ 	.word	0x00000000
        /*0080*/ 	.short	0x0000
        /*0082*/ 	.short	0x0000
        /*0084*/ 	.byte	0x00, 0xf5, 0x21, 0x00


	//----- nvinfo : EIATTR_SPARSE_MMA_MASK
	.align		4
.L_33:
        /*0088*/ 	.byte	0x03, 0x50
        /*008a*/ 	.short	0x0000


	//----- nvinfo : EIATTR_MAXREG_COUNT
	.align		4
        /*008c*/ 	.byte	0x03, 0x1b
        /*008e*/ 	.short	0x00ff


	//----- nvinfo : EIATTR_MERCURY_ISA_VERSION
	.align		4
        /*0090*/ 	.byte	0x03, 0x5f
        /*0092*/ 	.short	0x0101


	//----- nvinfo : EIATTR_VRC_CTA_INIT_COUNT
	.align		4
        /*0094*/ 	.byte	0x02, 0x4a
	.zero		1
	.zero		1


	//----- nvinfo : EIATTR_EXIT_INSTR_OFFSETS
	.align		4
        /*0098*/ 	.byte	0x04, 0x1c
        /*009a*/ 	.short	(.L_35 - .L_34)


	//   ....[0]....
.L_34:
        /*009c*/ 	.word	0x000000e0


	//   ....[1]....
        /*00a0*/ 	.word	0x00000120


	//   ....[2]....
        /*00a4*/ 	.word	0x00002700


	//   ....[3]....
        /*00a8*/ 	.word	0x00002790


	//   ....[4]....
        /*00ac*/ 	.word	0x000050b0


	//----- nvinfo : EIATTR_CRS_STACK_SIZE
	.align		4
.L_35:
        /*00b0*/ 	.byte	0x04, 0x1e
        /*00b2*/ 	.short	(.L_37 - .L_36)
.L_36:
        /*00b4*/ 	.word	0x00000000


	//----- nvinfo : EIATTR_CBANK_PARAM_SIZE
	.align		4
.L_37:
        /*00b8*/ 	.byte	0x03, 0x19
        /*00ba*/ 	.short	0x0034


	//----- nvinfo : EIATTR_PARAM_CBANK
	.align		4
        /*00bc*/ 	.byte	0x04, 0x0a
        /*00be*/ 	.short	(.L_39 - .L_38)
	.align		4
.L_38:
        /*00c0*/ 	.word	index@(.nv.constant0._Z8conv_bilPfiiiS_iS_f)
        /*00c4*/ 	.short	0x0380
        /*00c6*/ 	.short	0x0034


	//----- nvinfo : EIATTR_SW_WAR
	.align		4
.L_39:
        /*00c8*/ 	.byte	0x04, 0x36
        /*00ca*/ 	.short	(.L_41 - .L_40)
.L_40:
        /*00cc*/ 	.word	0x00000008
.L_41:


//--------------------- .nv.info._Z4convPfiiiS_iS_ --------------------------
	.section	.nv.info._Z4convPfiiiS_iS_,"",@"SHT_CUDA_INFO"
	.sectionflags	@""
	.align	4


	//----- nvinfo : EIATTR_CUDA_API_VERSION
	.align		4
        /*0000*/ 	.byte	0x04, 0x37
        /*0002*/ 	.short	(.L_43 - .L_42)
.L_42:
        /*0004*/ 	.word	0x00000082


	//----- nvinfo : EIATTR_KPARAM_INFO
	.align		4
.L_43:
        /*0008*/ 	.byte	0x04, 0x17
        /*000a*/ 	.short	(.L_45 - .L_44)
.L_44:
        /*000c*/ 	.word	0x00000000
        /*0010*/ 	.short	0x0006
        /*0012*/ 	.short	0x0028
        /*0014*/ 	.byte	0x00, 0xf5, 0x21, 0x00


	//----- nvinfo : EIATTR_KPARAM_INFO
	.align		4
.L_45:
        /*0018*/ 	.byte	0x04, 0x17
        /*001a*/ 	.short	(.L_47 - .L_46)
.L_46:
        /*001c*/ 	.word	0x00000000
        /*0020*/ 	.short	0x0005
        /*0022*/ 	.short	0x0020
        /*0024*/ 	.byte	0x00, 0xf0, 0x11, 0x00


	//----- nvinfo : EIATTR_KPARAM_INFO
	.align		4
.L_47:
        /*0028*/ 	.byte	0x04, 0x17
        /*002a*/ 	.short	(.L_49 - .L_48)
.L_48:
        /*002c*/ 	.word	0x00000000
        /*0030*/ 	.short	0x0004
        /*0032*/ 	.short	0x0018
        /*0034*/ 	.byte	0x00, 0xf5, 0x21, 0x00


	//----- nvinfo : EIATTR_KPARAM_INFO
	.align		4
.L_49:
        /*0038*/ 	.byte	0x04, 0x17
        /*003a*/ 	.short	(.L_51 - .L_50)
.L_50:
        /*003c*/ 	.word	0x00000000
        /*0040*/ 	.short	0x0003
        /*0042*/ 	.short	0x0010
        /*0044*/ 	.byte	0x00, 0xf0, 0x11, 0x00


	//----- nvinfo : EIATTR_KPARAM_INFO
	.align		4
.L_51:
        /*0048*/ 	.byte	0x04, 0x17
        /*004a*/ 	.short	(.L_53 - .L_52)
.L_52:
        /*004c*/ 	.word	0x00000000
        /*0050*/ 	.short	0x0002
        /*0052*/ 	.short	0x000c
        /*0054*/ 	.byte	0x00, 0xf0, 0x11, 0x00


	//----- nvinfo : EIATTR_KPARAM_INFO
	.align		4
.L_53:
        /*0058*/ 	.byte	0x04, 0x17
        /*005a*/ 	.short	(.L_55 - .L_54)
.L_54:
        /*005c*/ 	.word	0x00000000
        /*0060*/ 	.short	0x0001
        /*0062*/ 	.short	0x0008
        /*0064*/ 	.byte	0x00, 0xf0, 0x11, 0x00


	//----- nvinfo : EIATTR_KPARAM_INFO
	.align		4
.L_55:
        /*0068*/ 	.byte	0x04, 0x17
        /*006a*/ 	.short	(.L_57 - .L_56)
.L_56:
        /*006c*/ 	.word	0x00000000
        /*0070*/ 	.short	0x0000
        /*0072*/ 	.short	0x0000
        /*0074*/ 	.byte	0x00, 0xf5, 0x21, 0x00


	//----- nvinfo : EIATTR_SPARSE_MMA_MASK
	.align		4
.L_57:
        /*0078*/ 	.byte	0x03, 0x50
        /*007a*/ 	.short	0x0000


	//----- nvinfo : EIATTR_MAXREG_COUNT
	.align		4
        /*007c*/ 	.byte	0x03, 0x1b
        /*007e*/ 	.short	0x00ff


	//----- nvinfo : EIATTR_MERCURY_ISA_VERSION
	.align		4
        /*0080*/ 	.byte	0x03, 0x5f
        /*0082*/ 	.short	0x0101


	//----- nvinfo : EIATTR_VRC_CTA_INIT_COUNT
	.align		4
        /*0084*/ 	.byte	0x02, 0x4a
	.zero		1
	.zero		1


	//----- nvinfo : EIATTR_EXIT_INSTR_OFFSETS
	.align		4
        /*0088*/ 	.byte	0x04, 0x1c
        /*008a*/ 	.short	(.L_59 - .L_58)


	//   ....[0]....
.L_58:
        /*008c*/ 	.word	0x000000e0


	//   ....[1]....
        /*0090*/ 	.word	0x00000120


	//   ....[2]....
        /*0094*/ 	.word	0x00002230


	//   ....[3]....
        /*0098*/ 	.word	0x000022c0


	//   ....[4]....
        /*009c*/ 	.word	0x00004060


	//----- nvinfo : EIATTR_CRS_STACK_SIZE
	.align		4
.L_59:
        /*00a0*/ 	.byte	0x04, 0x1e
        /*00a2*/ 	.short	(.L_61 - .L_60)
.L_60:
        /*00a4*/ 	.word	0x00000000


	//----- nvinfo : EIATTR_CBANK_PARAM_SIZE
	.align		4
.L_61:
        /*00a8*/ 	.byte	0x03, 0x19
        /*00aa*/ 	.short	0x0030


	//----- nvinfo : EIATTR_PARAM_CBANK
	.align		4
        /*00ac*/ 	.byte	0x04, 0x0a
        /*00ae*/ 	.short	(.L_63 - .L_62)
	.align		4
.L_62:
        /*00b0*/ 	.word	index@(.nv.constant0._Z4convPfiiiS_iS_)
        /*00b4*/ 	.short	0x0380
        /*00b6*/ 	.short	0x0030


	//----- nvinfo : EIATTR_SW_WAR
	.align		4
.L_63:
        /*00b8*/ 	.byte	0x04, 0x36
        /*00ba*/ 	.short	(.L_65 - .L_64)
.L_64:
        /*00bc*/ 	.word	0x00000008
.L_65:


//--------------------- .nv.callgraph             --------------------------
	.section	.nv.callgraph,"",@"SHT_CUDA_CALLGRAPH"
	.align	4
	.sectionentsize	8
	.align		4
        /*0000*/ 	.word	0x00000000
	.align		4
        /*0004*/ 	.word	0xffffffff
	.align		4
        /*0008*/ 	.word	0x00000000
	.align		4
        /*000c*/ 	.word	0xfffffffe
	.align		4
        /*0010*/ 	.word	0x00000000
	.align		4
        /*0014*/ 	.word	0xfffffffd
	.align		4
        /*0018*/ 	.word	0x00000000
	.align		4
        /*001c*/ 	.word	0xfffffffc


//--------------------- .text._Z8conv_bilPfiiiS_iS_f --------------------------
	.section	.text._Z8conv_bilPfiiiS_iS_f,"ax",@progbits
	.align	128
        .global         _Z8conv_bilPfiiiS_iS_f
        .type           _Z8conv_bilPfiiiS_iS_f,@function
        .size           _Z8conv_bilPfiiiS_iS_f,(.L_x_113 - _Z8conv_bilPfiiiS_iS_f)
        .other          _Z8conv_bilPfiiiS_iS_f,@"STO_CUDA_ENTRY STV_DEFAULT"
_Z8conv_bilPfiiiS_iS_f:
.text._Z8conv_bilPfiiiS_iS_f:
[----:B------:R-:W-:Y:S08]  /*0000*/  LDC R1, c[0x0][0x37c] ;  /* 0x0000df00ff017b82 */ /* 0x000ff00000000800 */
[----:B------:R-:W0:Y:S01]  /*0010*/  LDC R2, c[0x0][0x390] ;  /* 0x0000e400ff027b82 */ /* 0x000e220000000800 */
[----:B------:R-:W1:Y:S01]  /*0020*/  S2R R3, SR_TID.X ;  /* 0x0000000000037919 */ /* 0x000e620000002100 */
[----:B------:R-:W2:Y:S01]  /*0030*/  LDCU.64 UR14, c[0x0][0x358] ;  /* 0x00006b00ff0e77ac */ /* 0x000ea20008000a00 */
[----:B------:R-:W3:Y:S05]  /*0040*/  S2R R0, SR_TID.Y ;  /* 0x0000000000007919 */ /* 0x000eea0000002200 */
[----:B------:R-:W1:Y:S08]  /*0050*/  LDC R40, c[0x0][0x360] ;  /* 0x0000d800ff287b82 */ /* 0x000e700000000800 */
[----:B------:R-:W1:Y:S08]  /*0060*/  S2UR UR4, SR_CTAID.X ;  /* 0x00000000000479c3 */ /* 0x000e700000002500 */
[----:B------:R-:W3:Y:S01]  /*0070*/  S2UR UR5, SR_CTAID.Y ;  /* 0x00000000000579c3 */ /* 0x000ee20000002600 */
[----:B0-----:R-:W-:-:S07]  /*0080*/  ISETP.NE.AND P0, PT, R2, 0x3, PT ;  /* 0x000000030200780c */ /* 0x001fce0003f05270 */
[----:B------:R-:W3:Y:S01]  /*0090*/  LDC R41, c[0x0][0x364] ;  /* 0x0000d900ff297b82 */ /* 0x000ee20000000800 */
[----:B-1----:R-:W-:Y:S02]  /*00a0*/  IMAD R40, R40, UR4, R3 ;  /* 0x0000000428287c24 */ /* 0x002fe4000f8e0203 */
[----:B---3--:R-:W-:-:S03]  /*00b0*/  IMAD R41, R41, UR5, R0 ;  /* 0x0000000529297c24 */ /* 0x008fc6000f8e0200 */
[----:B--2---:R-:W-:Y:S05]  /*00c0*/  @!P0 BRA `(.L_x_0) ;  /* 0x0000002400908947 */ /* 0x004fea0003800000 */
[----:B------:R-:W-:-:S13]  /*00d0*/  ISETP.NE.AND P0, PT, R2, 0x2, PT ;  /* 0x000000020200780c */ /* 0x000fda0003f05270 */
[----:B------:R-:W-:Y:S05]  /*00e0*/  @P0 EXIT ;  /* 0x000000000000094d */ /* 0x000fea0003800000 */
[----:B------:R-:W0:Y:S02]  /*00f0*/  LDCU.64 UR6, c[0x0][0x388] ;  /* 0x00007100ff0677ac */ /* 0x000e240008000a00 */
[----:B0-----:R-:W-:-:S04]  /*0100*/  ISETP.GT.AND P0, PT, R41, UR7, PT ;  /* 0x0000000729007c0c */ /* 0x001fc8000bf04270 */
[----:B------:R-:W-:-:S13]  /*0110*/  ISETP.GT.OR P0, PT, R40, UR6, P0 ;  /* 0x0000000628007c0c */ /* 0x000fda0008704670 */
[----:B------:R-:W-:Y:S05]  /*0120*/  @P0 EXIT ;  /* 0x000000000000094d */ /* 0x000fea0003800000 */
[----:B------:R-:W0:Y:S01]  /*0130*/  LDC.64 R2, c[0x0][0x380] ;  /* 0x0000e000ff027b82 */ /* 0x000e220000000a00 */
[----:B------:R-:W1:Y:S01]  /*0140*/  LDCU UR6, c[0x0][0x3a0] ;  /* 0x00007400ff0677ac */ /* 0x000e620008000800 */
[----:B------:R-:W-:Y:S01]  /*0150*/  IMAD R7, R40, UR7, R41 ;  /* 0x0000000728077c24 */ /* 0x000fe2000f8e0229 */
[----:B------:R-:W1:Y:S05]  /*0160*/  LDCU.64 UR4, c[0x0][0x398] ;  /* 0x00007300ff0477ac */ /* 0x000e6a0008000a00 */
[----:B------:R-:W2:Y:S01]  /*0170*/  LDC.64 R30, c[0x0][0x3a8] ;  /* 0x0000ea00ff1e7b82 */ /* 0x000ea20000000a00 */
[----:B-1----:R-:W-:Y:S01]  /*0180*/  UIMAD.WIDE UR4, UR6, 0x4, UR4 ;  /* 0x00000004060478a5 */ /* 0x002fe2000f8e0204 */
[----:B0-----:R-:W-:-:S05]  /*0190*/  IMAD.WIDE R2, R7, 0x4, R2 ;  /* 0x0000000407027825 */ /* 0x001fca00078e0202 */
[----:B------:R-:W-:Y:S01]  /*01a0*/  MOV R4, UR4 ;  /* 0x0000000400047c02 */ /* 0x000fe20008000f00 */
[----:B------:R-:W3:Y:S01]  /*01b0*/  LDG.E R2, desc[UR14][R2.64] ;  /* 0x0000000e02027981 */ /* 0x000ee2000c1e1900 */
[----:B------:R-:W-:-:S05]  /*01c0*/  MOV R5, UR5 ;  /* 0x0000000500057c02 */ /* 0x000fca0008000f00 */
[----:B------:R-:W3:Y:S01]  /*01d0*/  LDG.E R21, desc[UR14][R4.64] ;  /* 0x0000000e04157981 */ /* 0x000ee2000c1e1900 */
[----:B--2---:R-:W-:Y:S01]  /*01e0*/  IMAD.WIDE R30, R7, 0x4, R30 ;  /* 0x00000004071e7825 */ /* 0x004fe200078e021e */
[----:B------:R-:W-:-:S03]  /*01f0*/  UISETP.GE.AND UP0, UPT, UR6, 0x1, UPT ;  /* 0x000000010600788c */ /* 0x000fc6000bf06270 */
[----:B---3--:R-:W-:-:S05]  /*0200*/  FMUL R21, R21, R2 ;  /* 0x0000000215157220 */ /* 0x008fca0000400000 */
[----:B------:R0:W-:Y:S04]  /*0210*/  STG.E desc[UR14][R30.64], R21 ;  /* 0x000000151e007986 */ /* 0x0001e8000c10190e */
[----:B------:R0:W5:Y:S01]  /*0220*/  LDG.E R19, desc[UR14][R4.64] ;  /* 0x0000000e04137981 */ /* 0x000162000c1e1900 */
[----:B------:R-:W-:Y:S05]  /*0230*/  BRA.U !UP0, `(.L_x_1) ;  /* 0x0000002108f47547 */ /* 0x000fea000b800000 */
[----:B------:R-:W-:-:S03]  /*0240*/  USHF.L.U32 UR5, UR6, 0x1, URZ ;  /* 0x0000000106057899 */ /* 0x000fc600080006ff */
[----:B------:R-:W-:-:S09]  /*0250*/  UMOV UR6, 0x1 ;  /* 0x0000000100067882 */ /* 0x000fd20000000000 */
.L_x_30:
[----:B-1----:R-:W1:Y:S01]  /*0260*/  LDC.64 R2, c[0x0][0x388] ;  /* 0x0000e200ff027b82 */ /* 0x002e620000000a00 */
[----:B0-----:R-:W-:Y:S01]  /*0270*/  IADD3 R5, PT, PT, R40, UR6, RZ ;  /* 0x0000000628057c10 */ /* 0x001fe2000fffe0ff */
[----:B------:R-:W0:Y:S01]  /*0280*/  LDCU UR7, c[0x0][0x3a0] ;  /* 0x00007400ff0777ac */ /* 0x000e220008000800 */
[----:B------:R-:W2:Y:S05]  /*0290*/  LDCU.64 UR8, c[0x0][0x398] ;  /* 0x00007300ff0877ac */ /* 0x000eaa0008000a00 */
[----:B------:R-:W3:Y:S01]  /*02a0*/  LDC.64 R8, c[0x0][0x380] ;  /* 0x0000e000ff087b82 */ /* 0x000ee20000000a00 */
[----:B-1----:R-:W-:-:S04]  /*02b0*/  ISETP.GE.AND P0, PT, R5, R2, PT ;  /* 0x000000020500720c */ /* 0x002fc80003f06270 */
[----:B------:R-:W-:-:S04]  /*02c0*/  SEL R0, R2, RZ, P0 ;  /* 0x000000ff02007207 */ /* 0x000fc80000000000 */
[----:B------:R-:W-:Y:S01]  /*02d0*/  IADD3 R0, PT, PT, R5, -R0, RZ ;  /* 0x8000000005007210 */ /* 0x000fe20007ffe0ff */
[----:B------:R-:W-:-:S04]  /*02e0*/  IMAD R5, R40, R3, R41 ;  /* 0x0000000328057224 */ /* 0x000fc800078e0229 */
[----:B------:R-:W-:Y:S02]  /*02f0*/  IMAD R22, R0, R3, RZ ;  /* 0x0000000300167224 */ /* 0x000fe400078e02ff */
[--C-:B---3--:R-:W-:Y:S01]  /*0300*/  IMAD.WIDE R4, R5, 0x4, R8.reuse ;  /* 0x0000000405047825 */ /* 0x108fe200078e0208 */
[----:B0-----:R-:W-:Y:S01]  /*0310*/  UIADD3 UR4, UPT, UPT, UR6, UR7, URZ ;  /* 0x0000000706047290 */ /* 0x001fe2000fffe0ff */
[----:B------:R-:W0:Y:S02]  /*0320*/  LDC R0, c[0x0][0x3b0] ;  /* 0x0000ec00ff007b82 */ /* 0x000e240000000800 */
[----:B------:R-:W-:Y:S01]  /*0330*/  IMAD.WIDE R8, R22, 0x4, R8 ;  /* 0x0000000416087825 */ /* 0x000fe200078e0208 */
[----:B------:R-:W3:Y:S05]  /*0340*/  LDG.E R7, desc[UR14][R4.64] ;  /* 0x0000000e04077981 */ /* 0x000eea000c1e1900 */
[----:B------:R1:W3:Y:S01]  /*0350*/  LDG.E R8, desc[UR14][R8.64] ;  /* 0x0000000e08087981 */ /* 0x0002e2000c1e1900 */
[----:B------:R-:W-:-:S04]  /*0360*/  UIMAD UR13, UR5, UR4, UR4 ;  /* 0x00000004050d72a4 */ /* 0x000fc8000f8e0204 */
[----:B------:R-:W-:-:S04]  /*0370*/  UIADD3 UR7, UPT, UPT, UR13, UR7, URZ ;  /* 0x000000070d077290 */ /* 0x000fc8000fffe0ff */
[----:B--2---:R-:W-:-:S06]  /*0380*/  UIMAD.WIDE.U32 UR8, UR7, 0x4, UR8 ;  /* 0x00000004070878a5 */ /* 0x004fcc000f8e0008 */
[----:B------:R-:W-:Y:S02]  /*0390*/  MOV R10, UR8 ;  /* 0x00000008000a7c02 */ /* 0x000fe40008000f00 */
[----:B------:R-:W-:-:S05]  /*03a0*/  MOV R11, UR9 ;  /* 0x00000009000b7c02 */ /* 0x000fca0008000f00 */
[----:B-----5:R2:W5:Y:S01]  /*03b0*/  LDG.E R20, desc[UR14][R10.64] ;  /* 0x0000000e0a147981 */ /* 0x020562000c1e1900 */
[----:B0-----:R-:W-:Y:S01]  /*03c0*/  FADD R3, R0, R0 ;  /* 0x0000000000037221 */ /* 0x001fe20000000000 */
[----:B------:R-:W-:Y:S01]  /*03d0*/  ISETP.GE.AND P1, PT, R40, UR6, PT ;  /* 0x0000000628007c0c */ /* 0x000fe2000bf26270 */
[----:B------:R-:W-:Y:S01]  /*03e0*/  UIADD3 UR16, UPT, UPT, UR5, 0x1, URZ ;  /* 0x0000000105107890 */ /* 0x000fe2000fffe0ff */
[----:B------:R-:W-:Y:S01]  /*03f0*/  BSSY.RECONVERGENT B2, `(.L_x_2) ;  /* 0x0000010000027945 */ /* 0x000fe20003800200 */
[----:B------:R-:W-:Y:S01]  /*0400*/  FMUL R3, R3, R0 ;  /* 0x0000000003037220 */ /* 0x000fe20000400000 */
[----:B-1----:R-:W-:-:S03]  /*0410*/  SEL R9, R2, RZ, !P1 ;  /* 0x000000ff02097207 */ /* 0x002fc60004800000 */
[----:B------:R-:W0:Y:S02]  /*0420*/  MUFU.RCP R4, R3 ;  /* 0x0000000300047308 */ /* 0x000e240000001000 */
[----:B0-----:R-:W-:-:S04]  /*0430*/  FFMA R5, -R3, R4, 1 ;  /* 0x3f80000003057423 */ /* 0x001fc80000000104 */
[----:B------:R-:W-:Y:S01]  /*0440*/  FFMA R5, R4, R5, R4 ;  /* 0x0000000504057223 */ /* 0x000fe20000000004 */
[----:B---3--:R-:W-:-:S04]  /*0450*/  FADD R0, R8, -R7 ;  /* 0x8000000708007221 */ /* 0x008fc80000000000 */
[----:B------:R-:W-:-:S04]  /*0460*/  FMUL R0, R0, -R0 ;  /* 0x8000000000007220 */ /* 0x000fc80000400000 */
[----:B------:R-:W0:Y:S01]  /*0470*/  FCHK P0, R0, R3 ;  /* 0x0000000300007302 */ /* 0x000e220000000000 */
[----:B------:R-:W-:-:S04]  /*0480*/  FFMA R4, R0, R5, RZ ;  /* 0x0000000500047223 */ /* 0x000fc800000000ff */
[----:B------:R-:W-:-:S04]  /*0490*/  FFMA R6, -R3, R4, R0 ;  /* 0x0000000403067223 */ /* 0x000fc80000000100 */
[----:B------:R-:W-:Y:S01]  /*04a0*/  FFMA R6, R5, R6, R4 ;  /* 0x0000000605067223 */ /* 0x000fe20000000004 */
[----:B0-2-4-:R-:W-:Y:S06]  /*04b0*/  @!P0 BRA `(.L_x_3) ;  /* 0x00000000000c8947 */ /* 0x015fec0003800000 */
[----:B------:R-:W-:-:S07]  /*04c0*/  MOV R42, 0x4e0 ;  /* 0x000004e0002a7802 */ /* 0x000fce0000000f00 */
[----:B-----5:R-:W-:Y:S05]  /*04d0*/  CALL.REL.NOINC `($__internal_0_$__cuda_sm3x_div_rn_noftz_f32_slowpath) ;  /* 0x0000004800f87944 */ /* 0x020fea0003c00000 */
[----:B------:R-:W-:-:S07]  /*04e0*/  MOV R6, R0 ;  /* 0x0000000000067202 */ /* 0x000fce0000000f00 */
.L_x_3:
[----:B------:R-:W-:Y:S05]  /*04f0*/  BSYNC.RECONVERGENT B2 ;  /* 0x0000000000027941 */ /* 0x000fea0003800200 */
.L_x_2:
[----:B------:R-:W0:Y:S01]  /*0500*/  LDC.64 R10, c[0x0][0x380] ;  /* 0x0000e000ff0a7b82 */ /* 0x000e220000000a00 */
[----:B------:R-:W1:Y:S01]  /*0510*/  LDCU UR4, c[0x0][0x38c] ;  /* 0x00007180ff0477ac */ /* 0x000e620008000800 */
[----:B------:R-:W-:Y:S01]  /*0520*/  IADD3 R9, PT, PT, R9, -UR6, R40 ;  /* 0x8000000609097c10 */ /* 0x000fe2000fffe028 */
[----:B------:R-:W2:Y:S01]  /*0530*/  LDCU UR10, c[0x0][0x3a0] ;  /* 0x00007400ff0a77ac */ /* 0x000ea20008000800 */
[----:B------:R-:W3:Y:S03]  /*0540*/  LDCU.64 UR8, c[0x0][0x398] ;  /* 0x00007300ff0877ac */ /* 0x000ee60008000a00 */
[----:B-1----:R-:W-:-:S04]  /*0550*/  IMAD R18, R9, UR4, RZ ;  /* 0x0000000409127c24 */ /* 0x002fc8000f8e02ff */
[----:B0-----:R-:W-:-:S05]  /*0560*/  IMAD.WIDE R10, R18, 0x4, R10 ;  /* 0x00000004120a7825 */ /* 0x001fca00078e020a */
[----:B------:R-:W4:Y:S01]  /*0570*/  LDG.E R12, desc[UR14][R10.64] ;  /* 0x0000000e0a0c7981 */ /* 0x000f22000c1e1900 */
[----:B------:R-:W-:Y:S01]  /*0580*/  HFMA2 R9, -RZ, RZ, 0.96630859375, -0.0022525787353515625 ;  /* 0x3bbb989dff097431 */ /* 0x000fe200000001ff */
[----:B------:R-:W-:Y:S01]  /*0590*/  MOV R13, 0x437c0000 ;  /* 0x437c0000000d7802 */ /* 0x000fe20000000f00 */
[----:B--2---:R-:W-:Y:S02]  /*05a0*/  UIADD3 UR4, UPT, UPT, -UR6, UR10, URZ ;  /* 0x0000000a06047290 */ /* 0x004fe4000fffe1ff */
[----:B---3--:R-:W-:Y:S02]  /*05b0*/  UIMAD.WIDE UR8, UR10, 0x4, UR8 ;  /* 0x000000040a0878a5 */ /* 0x008fe4000f8e0208 */
[----:B------:R-:W-:Y:S01]  /*05c0*/  UIMAD UR4, UR5, UR4, UR4 ;  /* 0x00000004050472a4 */ /* 0x000fe2000f8e0204 */
[----:B------:R-:W-:-:S03]  /*05d0*/  FFMA.SAT R0, R6, R9, 0.5 ;  /* 0x3f00000006007423 */ /* 0x000fc60000002009 */
[----:B------:R-:W-:Y:S01]  /*05e0*/  UIMAD.WIDE UR8, UR4, 0x4, UR8 ;  /* 0x00000004040878a5 */ /* 0x000fe2000f8e0208 */
[----:B------:R-:W-:-:S05]  /*05f0*/  FFMA.RM R2, R0, R13, 12582913 ;  /* 0x4b40000100027423 */ /* 0x000fca000000400d */
[----:B------:R-:W-:Y:S01]  /*0600*/  MOV R4, UR8 ;  /* 0x0000000800047c02 */ /* 0x000fe20008000f00 */
[----:B------:R-:W-:Y:S01]  /*0610*/  FADD R9, R2, -12583039 ;  /* 0xcb40007f02097421 */ /* 0x000fe20000000000 */
[----:B------:R-:W0:Y:S01]  /*0620*/  MUFU.RCP R0, R3 ;  /* 0x0000000300007308 */ /* 0x000e220000001000 */
[----:B------:R-:W-:Y:S02]  /*0630*/  MOV R5, UR9 ;  /* 0x0000000900057c02 */ /* 0x000fe40008000f00 */
[----:B------:R-:W-:-:S03]  /*0640*/  FFMA R9, R6, 1.4426950216293334961, -R9 ;  /* 0x3fb8aa3b06097823 */ /* 0x000fc60000000809 */
[----:B------:R0:W5:Y:S01]  /*0650*/  LDG.E R15, desc[UR14][R4.64] ;  /* 0x0000000e040f7981 */ /* 0x000162000c1e1900 */
[----:B------:R-:W-:Y:S01]  /*0660*/  FFMA R9, R6, 1.925963033500011079e-08, R9 ;  /* 0x32a5706006097823 */ /* 0x000fe20000000009 */
[----:B------:R-:W-:Y:S01]  /*0670*/  SHF.L.U32 R2, R2, 0x17, RZ ;  /* 0x0000001702027819 */ /* 0x000fe200000006ff */
[----:B------:R-:W-:Y:S04]  /*0680*/  BSSY.RECONVERGENT B2, `(.L_x_4) ;  /* 0x0000010000027945 */ /* 0x000fe80003800200 */
[----:B------:R-:W1:Y:S01]  /*0690*/  MUFU.EX2 R9, R9 ;  /* 0x0000000900097308 */ /* 0x000e620000000800 */
[----:B0-----:R-:W-:-:S04]  /*06a0*/  FFMA R5, -R3, R0, 1 ;  /* 0x3f80000003057423 */ /* 0x001fc80000000100 */
[----:B------:R-:W-:Y:S01]  /*06b0*/  FFMA R0, R0, R5, R0 ;  /* 0x0000000500007223 */ /* 0x000fe20000000000 */
[----:B-1----:R-:W-:-:S04]  /*06c0*/  FMUL R5, R2, R9 ;  /* 0x0000000902057220 */ /* 0x002fc80000400000 */
[----:B-----5:R-:W-:Y:S01]  /*06d0*/  FMUL R20, R20, R5 ;  /* 0x0000000514147220 */ /* 0x020fe20000400000 */
[----:B----4-:R-:W-:-:S04]  /*06e0*/  FADD R12, -R7, R12 ;  /* 0x0000000c070c7221 */ /* 0x010fc80000000100 */
[----:B------:R-:W-:-:S04]  /*06f0*/  FMUL R12, R12, -R12 ;  /* 0x8000000c0c0c7220 */ /* 0x000fc80000400000 */
[----:B------:R-:W0:Y:S01]  /*0700*/  FCHK P0, R12, R3 ;  /* 0x000000030c007302 */ /* 0x000e220000000000 */
[----:B------:R-:W-:-:S04]  /*0710*/  FFMA R7, R0, R12, RZ ;  /* 0x0000000c00077223 */ /* 0x000fc800000000ff */
[----:B------:R-:W-:-:S04]  /*0720*/  FFMA R2, -R3, R7, R12 ;  /* 0x0000000703027223 */ /* 0x000fc8000000010c */
[----:B------:R-:W-:Y:S01]  /*0730*/  FFMA R0, R0, R2, R7 ;  /* 0x0000000200007223 */ /* 0x000fe20000000007 */
[----:B0-----:R-:W-:Y:S06]  /*0740*/  @!P0 BRA `(.L_x_5) ;  /* 0x00000000000c8947 */ /* 0x001fec0003800000 */
[----:B------:R-:W-:Y:S02]  /*0750*/  MOV R0, R12 ;  /* 0x0000000c00007202 */ /* 0x000fe40000000f00 */
[----:B------:R-:W-:-:S07]  /*0760*/  MOV R42, 0x780 ;  /* 0x00000780002a7802 */ /* 0x000fce0000000f00 */
[----:B------:R-:W-:Y:S05]  /*0770*/  CALL.REL.NOINC `($__internal_0_$__cuda_sm3x_div_rn_noftz_f32_slowpath) ;  /* 0x0000004800507944 */ /* 0x000fea0003c00000 */
.L_x_5:
[----:B------:R-:W-:Y:S05]  /*0780*/  BSYNC.RECONVERGENT B2 ;  /* 0x0000000000027941 */ /* 0x000fea0003800200 */
.L_x_4:
[----:B------:R-:W-:-:S05]  /*0790*/  FFMA R8, R8, R20, R21 ;  /* 0x0000001408087223 */ /* 0x000fca0000000015 */
[----:B------:R0:W-:Y:S04]  /*07a0*/  STG.E desc[UR14][R30.64], R8 ;  /* 0x000000081e007986 */ /* 0x0001e8000c10190e */
[----:B------:R-:W2:Y:S01]  /*07b0*/  LDG.E R10, desc[UR14][R10.64] ;  /* 0x0000000e0a0a7981 */ /* 0x000ea2000c1e1900 */
[----:B------:R-:W-:Y:S01]  /*07c0*/  HFMA2 R3, -RZ, RZ, 0.96630859375, -0.0022525787353515625 ;  /* 0x3bbb989dff037431 */ /* 0x000fe200000001ff */
[----:B------:R-:W-:Y:S01]  /*07d0*/  MOV R5, 0x437c0000 ;  /* 0x437c000000057802 */ /* 0x000fe20000000f00 */
[----:B------:R-:W-:-:S03]  /*07e0*/  UISETP.NE.AND UP0, UPT, UR6, 0x1, UPT ;  /* 0x000000010600788c */ /* 0x000fc6000bf05270 */
[----:B------:R-:W-:-:S04]  /*07f0*/  FFMA.SAT R2, R0, R3, 0.5 ;  /* 0x3f00000000027423 */ /* 0x000fc80000002003 */
[----:B------:R-:W-:-:S04]  /*0800*/  FFMA.RM R2, R2, R5, 12582913 ;  /* 0x4b40000102027423 */ /* 0x000fc80000004005 */
[C---:B------:R-:W-:Y:S01]  /*0810*/  FADD R3, R2.reuse, -12583039 ;  /* 0xcb40007f02037421 */ /* 0x040fe20000000000 */
[----:B------:R-:W-:-:S03]  /*0820*/  SHF.L.U32 R2, R2, 0x17, RZ ;  /* 0x0000001702027819 */ /* 0x000fc600000006ff */
[----:B------:R-:W-:-:S04]  /*0830*/  FFMA R3, R0, 1.4426950216293334961, -R3 ;  /* 0x3fb8aa3b00037823 */ /* 0x000fc80000000803 */
[----:B------:R-:W-:-:S06]  /*0840*/  FFMA R3, R0, 1.925963033500011079e-08, R3 ;  /* 0x32a5706000037823 */ /* 0x000fcc0000000003 */
[----:B------:R-:W1:Y:S02]  /*0850*/  MUFU.EX2 R3, R3 ;  /* 0x0000000300037308 */ /* 0x000e640000000800 */
[----:B-1----:R-:W-:-:S04]  /*0860*/  FMUL R2, R2, R3 ;  /* 0x0000000302027220 */ /* 0x002fc80000400000 */
[----:B------:R-:W-:-:S04]  /*0870*/  FMUL R15, R15, R2 ;  /* 0x000000020f0f7220 */ /* 0x000fc80000400000 */
[----:B--2---:R-:W-:-:S05]  /*0880*/  FFMA R21, R15, R10, R8 ;  /* 0x0000000a0f157223 */ /* 0x004fca0000000008 */
[----:B------:R0:W-:Y:S01]  /*0890*/  STG.E desc[UR14][R30.64], R21 ;  /* 0x000000151e007986 */ /* 0x0001e2000c10190e */
[----:B------:R-:W-:Y:S05]  /*08a0*/  BRA.U !UP0, `(.L_x_6) ;  /* 0x0000000d08247547 */ /* 0x000fea000b800000 */
[----:B------:R-:W1:Y:S01]  /*08b0*/  LDCU UR12, c[0x0][0x3a0] ;  /* 0x00007400ff0c77ac */ /* 0x000e620008000800 */
[----:B------:R-:W-:Y:S02]  /*08c0*/  IADD3 R3, PT, PT, R41, -0x1, RZ ;  /* 0xffffffff29037810 */ /* 0x000fe40007ffe0ff */
[----:B------:R-:W-:Y:S01]  /*08d0*/  MOV R7, R41 ;  /* 0x0000002900077202 */ /* 0x000fe20000000f00 */
[----:B------:R-:W2:Y:S01]  /*08e0*/  LDCU.64 UR8, c[0x0][0x398] ;  /* 0x00007300ff0877ac */ /* 0x000ea20008000a00 */
[-C--:B------:R-:W-:Y:S02]  /*08f0*/  IADD3 R18, PT, PT, R18, R3.reuse, RZ ;  /* 0x0000000312127210 */ /* 0x080fe40007ffe0ff */
[----:B------:R-:W-:Y:S01]  /*0900*/  IADD3 R16, PT, PT, R22, R3, RZ ;  /* 0x0000000316107210 */ /* 0x000fe20007ffe0ff */
[----:B------:R-:W3:Y:S01]  /*0910*/  LDCU.64 UR22, c[0x0][0x398] ;  /* 0x00007300ff1677ac */ /* 0x000ee20008000a00 */
[----:B------:R-:W4:Y:S01]  /*0920*/  LDCU UR19, c[0x0][0x3a0] ;  /* 0x00007400ff1377ac */ /* 0x000f220008000800 */
[----:B------:R-:W-:Y:S01]  /*0930*/  UMOV UR17, 0xffffffff ;  /* 0xffffffff00117882 */ /* 0x000fe20000000000 */
[----:B-1----:R-:W-:-:S02]  /*0940*/  UIADD3 UR13, UPT, UPT, UR13, -0x1, UR12 ;  /* 0xffffffff0d0d7890 */ /* 0x002fc4000fffe00c */
[----:B--2---:R-:W-:Y:S02]  /*0950*/  UIMAD.WIDE UR10, UR12, 0x4, UR8 ;  /* 0x000000040c0a78a5 */ /* 0x004fe4000f8e0208 */
[----:B------:R-:W-:Y:S02]  /*0960*/  UIADD3 UR12, UPT, UPT, -UR12, URZ, URZ ;  /* 0x000000ff0c0c7290 */ /* 0x000fe4000fffe1ff */
[----:B------:R-:W-:-:S03]  /*0970*/  UIMAD.WIDE UR8, UR4, 0x4, UR10 ;  /* 0x00000004040878a5 */ /* 0x000fc6000f8e020a */
[----:B------:R-:W-:Y:S01]  /*0980*/  UMOV UR4, URZ ;  /* 0x000000ff00047c82 */ /* 0x000fe20008000000 */
[----:B------:R-:W-:-:S04]  /*0990*/  UIADD3 UR18, UP0, UPT, UR8, 0x4, URZ ;  /* 0x0000000408127890 */ /* 0x000fc8000ff1e0ff */
[----:B---34-:R-:W-:-:S12]  /*09a0*/  UIADD3.X UR16, UPT, UPT, URZ, UR9, URZ, UP0, !UPT ;  /* 0x00000009ff107290 */ /* 0x018fd800087fe4ff */
.L_x_15:
[----:B-1----:R-:W1:Y:S01]  /*09b0*/  LDC R23, c[0x0][0x38c] ;  /* 0x0000e300ff177b82 */ /* 0x002e620000000800 */
[----:B------:R-:W-:-:S06]  /*09c0*/  UIADD3 UR4, UPT, UPT, UR4, 0x1, URZ ;  /* 0x0000000104047890 */ /* 0x000fcc000fffe0ff */
[----:B------:R-:W-:Y:S01]  /*09d0*/  ISETP.GE.U32.AND P0, PT, R41, UR4, PT ;  /* 0x0000000429007c0c */ /* 0x000fe2000bf06070 */
[----:B------:R-:W0:Y:S03]  /*09e0*/  LDC.64 R4, c[0x0][0x380] ;  /* 0x0000e000ff047b82 */ /* 0x000e260000000a00 */
[----:B-1----:R-:W-:Y:S01]  /*09f0*/  SEL R17, R23, RZ, !P0 ;  /* 0x000000ff17117207 */ /* 0x002fe20004000000 */
[----:B------:R-:W-:-:S03]  /*0a00*/  IMAD R9, R40, R23, R41 ;  /* 0x0000001728097224 */ /* 0x000fc600078e0229 */
[----:B------:R-:W-:Y:S01]  /*0a10*/  IADD3 R3, PT, PT, R17, R18, RZ ;  /* 0x0000001211037210 */ /* 0x000fe20007ffe0ff */
[----:B0-----:R-:W-:-:S04]  /*0a20*/  IMAD.WIDE R8, R9, 0x4, R4 ;  /* 0x0000000409087825 */ /* 0x001fc800078e0204 */
[----:B------:R-:W-:Y:S01]  /*0a30*/  IMAD.WIDE R4, R3, 0x4, R4 ;  /* 0x0000000403047825 */ /* 0x000fe200078e0204 */
[----:B------:R-:W2:Y:S01]  /*0a40*/  LDG.E R13, desc[UR14][R8.64] ;  /* 0x0000000e080d7981 */ /* 0x000ea2000c1e1900 */
[----:B------:R-:W0:Y:S03]  /*0a50*/  LDC R3, c[0x0][0x3b0] ;  /* 0x0000ec00ff037b82 */ /* 0x000e260000000800 */
[----:B------:R-:W2:Y:S01]  /*0a60*/  LDG.E R12, desc[UR14][R4.64] ;  /* 0x0000000e040c7981 */ /* 0x000ea2000c1e1900 */
[----:B------:R-:W-:-:S04]  /*0a70*/  UIADD3 UR7, UPT, UPT, UR7, 0x1, URZ ;  /* 0x0000000107077890 */ /* 0x000fc8000fffe0ff */
[----:B------:R-:W-:-:S06]  /*0a80*/  UIMAD.WIDE.U32 UR8, UR7, 0x4, UR22 ;  /* 0x00000004070878a5 */ /* 0x000fcc000f8e0016 */
[----:B------:R-:W-:Y:S01]  /*0a90*/  MOV R11, UR9 ;  /* 0x00000009000b7c02 */ /* 0x000fe20008000f00 */
[----:B0-----:R-:W-:Y:S01]  /*0aa0*/  FADD R0, R3, R3 ;  /* 0x0000000303007221 */ /* 0x001fe20000000000 */
[----:B------:R-:W-:-:S03]  /*0ab0*/  MOV R10, UR8 ;  /* 0x00000008000a7c02 */ /* 0x000fc60008000f00 */
[----:B------:R-:W-:Y:S01]  /*0ac0*/  FMUL R3, R0, R3 ;  /* 0x0000000300037220 */ /* 0x000fe20000400000 */
[----:B------:R-:W-:Y:S01]  /*0ad0*/  UIADD3 UR9, UPT, UPT, -UR6, UR19, URZ ;  /* 0x0000001306097290 */ /* 0x000fe2000fffe1ff */
[----:B------:R-:W-:Y:S01]  /*0ae0*/  IADD3 R14, PT, PT, R7, 0x1, RZ ;  /* 0x00000001070e7810 */ /* 0x000fe20007ffe0ff */
[----:B------:R-:W-:Y:S01]  /*0af0*/  UIMAD.WIDE UR20, UR13, 0x4, UR22 ;  /* 0x000000040d1478a5 */ /* 0x000fe2000f8e0216 */
[----:B------:R-:W0:Y:S01]  /*0b00*/  MUFU.RCP R0, R3 ;  /* 0x0000000300007308 */ /* 0x000e220000001000 */
[----:B------:R-:W-:Y:S01]  /*0b10*/  UIMAD UR8, UR9, UR19, URZ ;  /* 0x00000013090872a4 */ /* 0x000fe2000f8e02ff */
[----:B------:R-:W-:Y:S01]  /*0b20*/  BSSY.RECONVERGENT B2, `(.L_x_7) ;  /* 0x0000013000027945 */ /* 0x000fe20003800200 */
[----:B------:R1:W5:Y:S01]  /*0b30*/  LDG.E R10, desc[UR14][R10.64] ;  /* 0x0000000e0a0a7981 */ /* 0x000362000c1e1900 */
[----:B------:R-:W-:Y:S01]  /*0b40*/  ISETP.GE.AND P1, PT, R14, R23, PT ;  /* 0x000000170e00720c */ /* 0x000fe20003f26270 */
[----:B------:R-:W-:-:S04]  /*0b50*/  ULEA UR8, UR8, UR9, 0x1 ;  /* 0x0000000908087291 */ /* 0x000fc8000f8e08ff */
[----:B------:R-:W-:-:S04]  /*0b60*/  UIMAD.WIDE UR8, UR8, 0x4, UR10 ;  /* 0x00000004080878a5 */ /* 0x000fc8000f8e020a */
[----:B------:R-:W-:Y:S01]  /*0b70*/  UIMAD.WIDE UR8, UR17, 0x4, UR8 ;  /* 0x00000004110878a5 */ /* 0x000fe2000f8e0208 */
[----:B-1----:R-:W-:Y:S01]  /*0b80*/  SEL R11, R23, RZ, P1 ;  /* 0x000000ff170b7207 */ /* 0x002fe20000800000 */
[----:B0-----:R-:W-:-:S04]  /*0b90*/  FFMA R9, -R3, R0, 1 ;  /* 0x3f80000003097423 */ /* 0x001fc80000000100 */
[----:B------:R-:W-:Y:S01]  /*0ba0*/  FFMA R0, R0, R9, R0 ;  /* 0x0000000900007223 */ /* 0x000fe20000000000 */
[----:B--2---:R-:W-:-:S04]  /*0bb0*/  FADD R2, R12, -R13 ;  /* 0x8000000d0c027221 */ /* 0x004fc80000000000 */
        /* <DEDUP_REMOVED lines=8> */
[----:B-----5:R-:W-:Y:S05]  /*0c40*/  CALL.REL.NOINC `($__internal_0_$__cuda_sm3x_div_rn_noftz_f32_slowpath) ;  /* 0x00000044001c7944 */ /* 0x020fea0003c00000 */
.L_x_8:
[----:B------:R-:W-:Y:S05]  /*0c50*/  BSYNC.RECONVERGENT B2 ;  /* 0x0000000000027941 */ /* 0x000fea0003800200 */
.L_x_7:
[----:B------:R-:W0:Y:S01]  /*0c60*/  LDC.64 R4, c[0x0][0x388] ;  /* 0x0000e200ff047b82 */ /* 0x000e220000000a00 */
[----:B------:R-:W-:-:S07]  /*0c70*/  ISETP.GE.AND P0, PT, R40, UR6, PT ;  /* 0x0000000628007c0c */ /* 0x000fce000bf06270 */
[----:B------:R-:W1:Y:S01]  /*0c80*/  LDC.64 R26, c[0x0][0x380] ;  /* 0x0000e000ff1a7b82 */ /* 0x000e620000000a00 */
[----:B0-----:R-:W-:-:S04]  /*0c90*/  SEL R9, R4, RZ, !P0 ;  /* 0x000000ff04097207 */ /* 0x001fc80004000000 */
[----:B------:R-:W-:-:S05]  /*0ca0*/  IADD3 R2, PT, PT, R9, -UR6, R40 ;  /* 0x8000000609027c10 */ /* 0x000fca000fffe028 */
[----:B------:R-:W-:-:S05]  /*0cb0*/  IMAD R2, R2, R5, R14 ;  /* 0x0000000502027224 */ /* 0x000fca00078e020e */
[----:B------:R-:W-:-:S05]  /*0cc0*/  IADD3 R5, PT, PT, -R11, R2, RZ ;  /* 0x000000020b057210 */ /* 0x000fca0007ffe1ff */
[----:B-1----:R-:W-:-:S05]  /*0cd0*/  IMAD.WIDE R26, R5, 0x4, R26 ;  /* 0x00000004051a7825 */ /* 0x002fca00078e021a */
[----:B------:R-:W2:Y:S01]  /*0ce0*/  LDG.E R6, desc[UR14][R26.64] ;  /* 0x0000000e1a067981 */ /* 0x000ea2000c1e1900 */
[----:B------:R-:W-:Y:S01]  /*0cf0*/  HFMA2 R23, -RZ, RZ, 0.96630859375, -0.0022525787353515625 ;  /* 0x3bbb989dff177431 */ /* 0x000fe200000001ff */
[----:B------:R-:W-:Y:S01]  /*0d00*/  MOV R25, 0x437c0000 ;  /* 0x437c000000197802 */ /* 0x000fe20000000f00 */
[----:B------:R-:W0:Y:S01]  /*0d10*/  MUFU.RCP R8, R3 ;  /* 0x0000000300087308 */ /* 0x000e220000001000 */
[----:B------:R-:W-:Y:S02]  /*0d20*/  MOV R4, UR20 ;  /* 0x0000001400047c02 */ /* 0x000fe40008000f00 */
[----:B------:R-:W-:Y:S01]  /*0d30*/  MOV R5, UR21 ;  /* 0x0000001500057c02 */ /* 0x000fe20008000f00 */
[----:B------:R-:W-:-:S04]  /*0d40*/  FFMA.SAT R2, R0, R23, 0.5 ;  /* 0x3f00000000027423 */ /* 0x000fc80000002017 */
[----:B------:R0:W5:Y:S01]  /*0d50*/  LDG.E R9, desc[UR14][R4.64] ;  /* 0x0000000e04097981 */ /* 0x000162000c1e1900 */
[----:B------:R-:W-:Y:S01]  /*0d60*/  BSSY.RECONVERGENT B2, `(.L_x_9) ;  /* 0x0000015000027945 */ /* 0x000fe20003800200 */
[----:B------:R-:W-:-:S04]  /*0d70*/  FFMA.RM R2, R2, R25, 12582913 ;  /* 0x4b40000102027423 */ /* 0x000fc80000004019 */
[C---:B------:R-:W-:Y:S01]  /*0d80*/  FADD R23, R2.reuse, -12583039 ;  /* 0xcb40007f02177421 */ /* 0x040fe20000000000 */
[----:B------:R-:W-:Y:S01]  /*0d90*/  SHF.L.U32 R2, R2, 0x17, RZ ;  /* 0x0000001702027819 */ /* 0x000fe200000006ff */
[----:B0-----:R-:W-:Y:S02]  /*0da0*/  FFMA R5, -R3, R8, 1 ;  /* 0x3f80000003057423 */ /* 0x001fe40000000108 */
[----:B------:R-:W-:-:S04]  /*0db0*/  FFMA R23, R0, 1.4426950216293334961, -R23 ;  /* 0x3fb8aa3b00177823 */ /* 0x000fc80000000817 */
[----:B------:R-:W-:Y:S01]  /*0dc0*/  FFMA R23, R0, 1.925963033500011079e-08, R23 ;  /* 0x32a5706000177823 */ /* 0x000fe20000000017 */
[----:B------:R-:W-:-:S05]  /*0dd0*/  FFMA R0, R8, R5, R8 ;  /* 0x0000000508007223 */ /* 0x000fca0000000008 */
[----:B------:R-:W0:Y:S02]  /*0de0*/  MUFU.EX2 R23, R23 ;  /* 0x0000001700177308 */ /* 0x000e240000000800 */
[----:B0-----:R-:W-:-:S04]  /*0df0*/  FMUL R5, R2, R23 ;  /* 0x0000001702057220 */ /* 0x001fc80000400000 */
[----:B-----5:R-:W-:Y:S01]  /*0e00*/  FMUL R10, R10, R5 ;  /* 0x000000050a0a7220 */ /* 0x020fe20000400000 */
[----:B--2---:R-:W-:-:S04]  /*0e10*/  FADD R6, -R13, R6 ;  /* 0x000000060d067221 */ /* 0x004fc80000000100 */
        /* <DEDUP_REMOVED lines=9> */
.L_x_10:
[----:B------:R-:W-:Y:S05]  /*0eb0*/  BSYNC.RECONVERGENT B2 ;  /* 0x0000000000027941 */ /* 0x000fea0003800200 */
.L_x_9:
[----:B------:R-:W0:Y:S01]  /*0ec0*/  LDC.64 R24, c[0x0][0x380] ;  /* 0x0000e000ff187b82 */ /* 0x000e220000000a00 */
[----:B------:R-:W-:-:S05]  /*0ed0*/  IADD3 R17, PT, PT, R17, R16, RZ ;  /* 0x0000001011117210 */ /* 0x000fca0007ffe0ff */
[----:B0-----:R-:W-:-:S05]  /*0ee0*/  IMAD.WIDE R24, R17, 0x4, R24 ;  /* 0x0000000411187825 */ /* 0x001fca00078e0218 */
[----:B------:R-:W2:Y:S01]  /*0ef0*/  LDG.E R6, desc[UR14][R24.64] ;  /* 0x0000000e18067981 */ /* 0x000ea2000c1e1900 */
[----:B------:R-:W-:Y:S01]  /*0f00*/  HFMA2 R17, -RZ, RZ, 0.96630859375, -0.0022525787353515625 ;  /* 0x3bbb989dff117431 */ /* 0x000fe200000001ff */
[----:B------:R-:W-:Y:S02]  /*0f10*/  MOV R23, 0x437c0000 ;  /* 0x437c000000177802 */ /* 0x000fe40000000f00 */
[----:B------:R-:W-:Y:S02]  /*0f20*/  MOV R4, UR18 ;  /* 0x0000001200047c02 */ /* 0x000fe40008000f00 */
[----:B------:R-:W-:Y:S01]  /*0f30*/  MOV R5, UR16 ;  /* 0x0000001000057c02 */ /* 0x000fe20008000f00 */
[----:B------:R-:W-:Y:S01]  /*0f40*/  FFMA.SAT R2, R0, R17, 0.5 ;  /* 0x3f00000000027423 */ /* 0x000fe20000002011 */
[----:B------:R-:W0:Y:S03]  /*0f50*/  MUFU.RCP R28, R3 ;  /* 0x00000003001c7308 */ /* 0x000e260000001000 */
[----:B------:R0:W5:Y:S01]  /*0f60*/  LDG.E R8, desc[UR14][R4.64] ;  /* 0x0000000e04087981 */ /* 0x000162000c1e1900 */
[----:B------:R-:W-:Y:S01]  /*0f70*/  BSSY.RECONVERGENT B2, `(.L_x_11) ;  /* 0x0000015000027945 */ /* 0x000fe20003800200 */
[----:B------:R-:W-:-:S04]  /*0f80*/  FFMA.RM R2, R2, R23, 12582913 ;  /* 0x4b40000102027423 */ /* 0x000fc80000004017 */
[C---:B------:R-:W-:Y:S01]  /*0f90*/  FADD R17, R2.reuse, -12583039 ;  /* 0xcb40007f02117421 */ /* 0x040fe20000000000 */
[----:B------:R-:W-:-:S03]  /*0fa0*/  SHF.L.U32 R2, R2, 0x17, RZ ;  /* 0x0000001702027819 */ /* 0x000fc600000006ff */
[----:B------:R-:W-:-:S04]  /*0fb0*/  FFMA R17, R0, 1.4426950216293334961, -R17 ;  /* 0x3fb8aa3b00117823 */ /* 0x000fc80000000811 */
[----:B------:R-:W-:Y:S01]  /*0fc0*/  FFMA R17, R0, 1.925963033500011079e-08, R17 ;  /* 0x32a5706000117823 */ /* 0x000fe20000000011 */
[----:B0-----:R-:W-:-:S05]  /*0fd0*/  FFMA R5, -R3, R28, 1 ;  /* 0x3f80000003057423 */ /* 0x001fca000000011c */
[----:B------:R-:W0:Y:S01]  /*0fe0*/  MUFU.EX2 R17, R17 ;  /* 0x0000001100117308 */ /* 0x000e220000000800 */
[----:B------:R-:W-:Y:S01]  /*0ff0*/  FFMA R0, R28, R5, R28 ;  /* 0x000000051c007223 */ /* 0x000fe2000000001c */
[----:B0-----:R-:W-:-:S04]  /*1000*/  FMUL R2, R2, R17 ;  /* 0x0000001102027220 */ /* 0x001fc80000400000 */
[----:B------:R-:W-:Y:S01]  /*1010*/  FMUL R9, R9, R2 ;  /* 0x0000000209097220 */ /* 0x000fe20000400000 */
        /* <DEDUP_REMOVED lines=10> */
.L_x_12:
[----:B------:R-:W-:Y:S05]  /*10c0*/  BSYNC.RECONVERGENT B2 ;  /* 0x0000000000027941 */ /* 0x000fea0003800200 */
.L_x_11:
[----:B------:R-:W0:Y:S01]  /*10d0*/  LDC.64 R28, c[0x0][0x380] ;  /* 0x0000e000ff1c7b82 */ /* 0x000e220000000a00 */
[----:B------:R-:W-:-:S04]  /*10e0*/  IADD3 R11, PT, PT, -R11, R22, R7 ;  /* 0x000000160b0b7210 */ /* 0x000fc80007ffe107 */
[----:B------:R-:W-:-:S05]  /*10f0*/  IADD3 R11, PT, PT, R11, 0x1, RZ ;  /* 0x000000010b0b7810 */ /* 0x000fca0007ffe0ff */
        /* <DEDUP_REMOVED lines=30> */
.L_x_14:
[----:B------:R-:W-:Y:S05]  /*12e0*/  BSYNC.RECONVERGENT B2 ;  /* 0x0000000000027941 */ /* 0x000fea0003800200 */
.L_x_13:
[----:B------:R-:W-:-:S05]  /*12f0*/  FFMA R12, R12, R10, R21 ;  /* 0x0000000a0c0c7223 */ /* 0x000fca0000000015 */
[----:B------:R-:W-:Y:S04]  /*1300*/  STG.E desc[UR14][R30.64], R12 ;  /* 0x0000000c1e007986 */ /* 0x000fe8000c10190e */
[----:B------:R-:W2:Y:S02]  /*1310*/  LDG.E R26, desc[UR14][R26.64] ;  /* 0x0000000e1a1a7981 */ /* 0x000ea4000c1e1900 */
[----:B--2---:R-:W-:-:S05]  /*1320*/  FFMA R5, R9, R26, R12 ;  /* 0x0000001a09057223 */ /* 0x004fca000000000c */
[----:B------:R-:W-:Y:S04]  /*1330*/  STG.E desc[UR14][R30.64], R5 ;  /* 0x000000051e007986 */ /* 0x000fe8000c10190e */
[----:B------:R-:W2:Y:S01]  /*1340*/  LDG.E R24, desc[UR14][R24.64] ;  /* 0x0000000e18187981 */ /* 0x000ea2000c1e1900 */
[----:B------:R-:W-:Y:S01]  /*1350*/  HFMA2 R3, -RZ, RZ, 0.96630859375, -0.0022525787353515625 ;  /* 0x3bbb989dff037431 */ /* 0x000fe200000001ff */
[----:B------:R-:W-:-:S04]  /*1360*/  MOV R11, 0x437c0000 ;  /* 0x437c0000000b7802 */ /* 0x000fc80000000f00 */
[----:B------:R-:W-:-:S04]  /*1370*/  FFMA.SAT R2, R0, R3, 0.5 ;  /* 0x3f00000000027423 */ /* 0x000fc80000002003 */
[----:B------:R-:W-:-:S04]  /*1380*/  FFMA.RM R2, R2, R11, 12582913 ;  /* 0x4b40000102027423 */ /* 0x000fc8000000400b */
[----:B------:R-:W-:-:S04]  /*1390*/  FADD R3, R2, -12583039 ;  /* 0xcb40007f02037421 */ /* 0x000fc80000000000 */
[----:B------:R-:W-:Y:S01]  /*13a0*/  FFMA R3, R0, 1.4426950216293334961, -R3 ;  /* 0x3fb8aa3b00037823 */ /* 0x000fe20000000803 */
[----:B--2---:R-:W-:-:S05]  /*13b0*/  FFMA R21, R8, R24, R5 ;  /* 0x0000001808157223 */ /* 0x004fca0000000005 */
[----:B------:R0:W-:Y:S04]  /*13c0*/  STG.E desc[UR14][R30.64], R21 ;  /* 0x000000151e007986 */ /* 0x0001e8000c10190e */
[----:B------:R-:W0:Y:S01]  /*13d0*/  LDG.E R28, desc[UR14][R28.64] ;  /* 0x0000000e1c1c7981 */ /* 0x000e22000c1e1900 */
[----:B------:R-:W-:Y:S01]  /*13e0*/  FFMA R3, R0, 1.925963033500011079e-08, R3 ;  /* 0x32a5706000037823 */ /* 0x000fe20000000003 */
[----:B------:R-:W-:Y:S01]  /*13f0*/  SHF.L.U32 R2, R2, 0x17, RZ ;  /* 0x0000001702027819 */ /* 0x000fe200000006ff */
[----:B------:R-:W-:Y:S01]  /*1400*/  UIADD3 UR18, UP0, UPT, UR18, 0x4, URZ ;  /* 0x0000000412127890 */ /* 0x000fe2000ff1e0ff */
[----:B------:R-:W-:Y:S01]  /*1410*/  FADD R9, R10, R9 ;  /* 0x000000090a097221 */ /* 0x000fe20000000000 */
[----:B------:R-:W-:Y:S01]  /*1420*/  UIADD3 UR12, UPT, UPT, UR12, 0x1, URZ ;  /* 0x000000010c0c7890 */ /* 0x000fe2000fffe0ff */
[----:B------:R-:W-:Y:S01]  /*1430*/  IADD3 R18, PT, PT, R18, -0x1, RZ ;  /* 0xffffffff12127810 */ /* 0x000fe20007ffe0ff */
[----:B------:R-:W1:Y:S01]  /*1440*/  MUFU.EX2 R3, R3 ;  /* 0x0000000300037308 */ /* 0x000e620000000800 */
[----:B------:R-:W-:Y:S01]  /*1450*/  UIADD3.X UR16, UPT, UPT, URZ, UR16, URZ, UP0, !UPT ;  /* 0x00000010ff107290 */ /* 0x000fe200087fe4ff */
[----:B------:R-:W-:Y:S01]  /*1460*/  FADD R9, R8, R9 ;  /* 0x0000000908097221 */ /* 0x000fe20000000000 */
[----:B------:R-:W-:Y:S01]  /*1470*/  UISETP.NE.AND UP0, UPT, UR12, URZ, UPT ;  /* 0x000000ff0c00728c */ /* 0x000fe2000bf05270 */
[----:B------:R-:W-:Y:S01]  /*1480*/  IADD3 R16, PT, PT, R16, -0x1, RZ ;  /* 0xffffffff10107810 */ /* 0x000fe20007ffe0ff */
[----:B------:R-:W-:-:S02]  /*1490*/  UIADD3 UR13, UPT, UPT, UR13, -0x1, URZ ;  /* 0xffffffff0d0d7890 */ /* 0x000fc4000fffe0ff */
[----:B------:R-:W-:Y:S01]  /*14a0*/  UIADD3 UR17, UPT, UPT, UR17, -0x1, URZ ;  /* 0xffffffff11117890 */ /* 0x000fe2000fffe0ff */
[----:B-1----:R-:W-:-:S04]  /*14b0*/  FMUL R2, R2, R3 ;  /* 0x0000000302027220 */ /* 0x002fc80000400000 */
[----:B------:R-:W-:Y:S01]  /*14c0*/  FMUL R2, R7, R2 ;  /* 0x0000000207027220 */ /* 0x000fe20000400000 */
[----:B------:R-:W-:-:S03]  /*14d0*/  MOV R7, R14 ;  /* 0x0000000e00077202 */ /* 0x000fc60000000f00 */
[C---:B0-----:R-:W-:Y:S01]  /*14e0*/  FFMA R21, R2.reuse, R28, R21 ;  /* 0x0000001c02157223 */ /* 0x041fe20000000015 */
[----:B------:R-:W-:-:S04]  /*14f0*/  FADD R2, R2, R9 ;  /* 0x0000000902027221 */ /* 0x000fc80000000000 */
[----:B------:R1:W-:Y:S01]  /*1500*/  STG.E desc[UR14][R30.64], R21 ;  /* 0x000000151e007986 */ /* 0x0003e2000c10190e */
[----:B------:R-:W-:Y:S01]  /*1510*/  FADD R19, R2, R19 ;  /* 0x0000001302137221 */ /* 0x000fe20000000000 */
[----:B------:R-:W-:Y:S06]  /*1520*/  BRA.U UP0, `(.L_x_15) ;  /* 0xfffffff500207547 */ /* 0x000fec000b83ffff */
[----:B------:R-:W-:Y:S05]  /*1530*/  BRA `(.L_x_16) ;  /* 0x0000001000187947 */ /* 0x000fea0003800000 */
.L_x_6:
[----:B------:R-:W1:Y:S01]  /*1540*/  LDCU.64 UR20, c[0x0][0x398] ;  /* 0x00007300ff1477ac */ /* 0x000e620008000a00 */
[----:B------:R-:W2:Y:S01]  /*1550*/  LDCU UR17, c[0x0][0x3a0] ;  /* 0x00007400ff1177ac */ /* 0x000ea20008000800 */
[----:B------:R-:W3:Y:S01]  /*1560*/  LDCU UR22, c[0x0][0x38c] ;  /* 0x00007180ff1677ac */ /* 0x000ee20008000800 */
[----:B------:R-:W-:Y:S01]  /*1570*/  UMOV UR4, 0x1 ;  /* 0x0000000100047882 */ /* 0x000fe20000000000 */
[----:B------:R-:W-:-:S05]  /*1580*/  UMOV UR13, 0xffffffff ;  /* 0xffffffff000d7882 */ /* 0x000fca0000000000 */
.L_x_29:
[----:B----4-:R-:W4:Y:S01]  /*1590*/  LDC R23, c[0x0][0x38c] ;  /* 0x0000e300ff177b82 */ /* 0x010f220000000800 */
[----:B------:R-:W-:Y:S02]  /*15a0*/  ISETP.GE.U32.AND P0, PT, R41, UR4, PT ;  /* 0x0000000429007c0c */ /* 0x000fe4000bf06070 */
[----:B------:R-:W-:-:S05]  /*15b0*/  IADD3 R3, PT, PT, R18, UR13, R41 ;  /* 0x0000000d12037c10 */ /* 0x000fca000fffe029 */
[----:B------:R-:W0:Y:S01]  /*15c0*/  LDC.64 R12, c[0x0][0x380] ;  /* 0x0000e000ff0c7b82 */ /* 0x000e220000000a00 */
[----:B----4-:R-:W-:Y:S01]  /*15d0*/  SEL R14, R23, RZ, !P0 ;  /* 0x000000ff170e7207 */ /* 0x010fe20004000000 */
[----:B------:R-:W-:-:S03]  /*15e0*/  IMAD R7, R40, R23, R41 ;  /* 0x0000001728077224 */ /* 0x000fc600078e0229 */
[----:B------:R-:W-:Y:S01]  /*15f0*/  IADD3 R3, PT, PT, R14, R3, RZ ;  /* 0x000000030e037210 */ /* 0x000fe20007ffe0ff */
[----:B0-----:R-:W-:-:S04]  /*1600*/  IMAD.WIDE R24, R7, 0x4, R12 ;  /* 0x0000000407187825 */ /* 0x001fc800078e020c */
[----:B------:R-:W-:Y:S01]  /*1610*/  IMAD.WIDE R12, R3, 0x4, R12 ;  /* 0x00000004030c7825 */ /* 0x000fe200078e020c */
[----:B------:R-:W4:Y:S01]  /*1620*/  LDG.E R17, desc[UR14][R24.64] ;  /* 0x0000000e18117981 */ /* 0x000f22000c1e1900 */
[----:B------:R-:W-:Y:S01]  /*1630*/  UIADD3 UR8, UPT, UPT, UR7, UR4, URZ ;  /* 0x0000000407087290 */ /* 0x000fe2000fffe0ff */
[----:B------:R-:W0:Y:S03]  /*1640*/  LDC R3, c[0x0][0x3b0] ;  /* 0x0000ec00ff037b82 */ /* 0x000e260000000800 */
[----:B------:R3:W4:Y:S01]  /*1650*/  LDG.E R12, desc[UR14][R12.64] ;  /* 0x0000000e0c0c7981 */ /* 0x000722000c1e1900 */
[----:B-1----:R-:W-:-:S06]  /*1660*/  UIMAD.WIDE.U32 UR8, UR8, 0x4, UR20 ;  /* 0x00000004080878a5 */ /* 0x002fcc000f8e0014 */
[----:B------:R-:W-:Y:S02]  /*1670*/  MOV R4, UR8 ;  /* 0x0000000800047c02 */ /* 0x000fe40008000f00 */
[----:B------:R-:W-:-:S05]  /*1680*/  MOV R5, UR9 ;  /* 0x0000000900057c02 */ /* 0x000fca0008000f00 */
[----:B------:R1:W5:Y:S01]  /*1690*/  LDG.E R11, desc[UR14][R4.64] ;  /* 0x0000000e040b7981 */ /* 0x000362000c1e1900 */
[----:B------:R-:W-:Y:S01]  /*16a0*/  IADD3 R16, PT, PT, R41, UR4, RZ ;  /* 0x0000000429107c10 */ /* 0x000fe2000fffe0ff */
[----:B--2---:R-:W-:Y:S01]  /*16b0*/  UIADD3 UR11, UPT, UPT, UR4, UR17, URZ ;  /* 0x00000011040b7290 */ /* 0x004fe2000fffe0ff */
[----:B------:R-:W-:Y:S02]  /*16c0*/  BSSY.RECONVERGENT B2, `(.L_x_17) ;  /* 0x0000012000027945 */ /* 0x000fe40003800200 */
[----:B------:R-:W-:Y:S01]  /*16d0*/  ISETP.GE.AND P1, PT, R16, R23, PT ;  /* 0x000000171000720c */ /* 0x000fe20003f26270 */
[----:B0-----:R-:W-:-:S03]  /*16e0*/  FADD R0, R3, R3 ;  /* 0x0000000303007221 */ /* 0x001fc60000000000 */
[----:B---3--:R-:W-:Y:S01]  /*16f0*/  SEL R13, R23, RZ, P1 ;  /* 0x000000ff170d7207 */ /* 0x008fe20000800000 */
[----:B------:R-:W-:-:S04]  /*1700*/  FMUL R3, R0, R3 ;  /* 0x0000000300037220 */ /* 0x000fc80000400000 */
[----:B------:R-:W0:Y:S02]  /*1710*/  MUFU.RCP R0, R3 ;  /* 0x0000000300007308 */ /* 0x000e240000001000 */
[----:B0-----:R-:W-:-:S04]  /*1720*/  FFMA R9, -R3, R0, 1 ;  /* 0x3f80000003097423 */ /* 0x001fc80000000100 */
[----:B------:R-:W-:Y:S01]  /*1730*/  FFMA R0, R0, R9, R0 ;  /* 0x0000000900007223 */ /* 0x000fe20000000000 */
[----:B----4-:R-:W-:-:S04]  /*1740*/  FADD R2, R12, -R17 ;  /* 0x800000110c027221 */ /* 0x010fc80000000000 */
[----:B------:R-:W-:-:S04]  /*1750*/  FMUL R6, R2, -R2 ;  /* 0x8000000202067220 */ /* 0x000fc80000400000 */
[----:B------:R-:W0:Y:S01]  /*1760*/  FCHK P0, R6, R3 ;  /* 0x0000000306007302 */ /* 0x000e220000000000 */
[----:B------:R-:W-:-:S04]  /*1770*/  FFMA R9, R0, R6, RZ ;  /* 0x0000000600097223 */ /* 0x000fc800000000ff */
[----:B------:R-:W-:-:S04]  /*1780*/  FFMA R2, -R3, R9, R6 ;  /* 0x0000000903027223 */ /* 0x000fc80000000106 */
[----:B------:R-:W-:Y:S01]  /*1790*/  FFMA R0, R0, R2, R9 ;  /* 0x0000000200007223 */ /* 0x000fe20000000009 */
[----:B01----:R-:W-:Y:S06]  /*17a0*/  @!P0 BRA `(.L_x_18) ;  /* 0x00000000000c8947 */ /* 0x003fec0003800000 */
[----:B------:R-:W-:Y:S02]  /*17b0*/  MOV R0, R6 ;  /* 0x0000000600007202 */ /* 0x000fe40000000f00 */
[----:B------:R-:W-:-:S07]  /*17c0*/  MOV R42, 0x17e0 ;  /* 0x000017e0002a7802 */ /* 0x000fce0000000f00 */
[----:B-----5:R-:W-:Y:S05]  /*17d0*/  CALL.REL.NOINC `($__internal_0_$__cuda_sm3x_div_rn_noftz_f32_slowpath) ;  /* 0x0000003800387944 */ /* 0x020fea0003c00000 */
.L_x_18:
[----:B------:R-:W-:Y:S05]  /*17e0*/  BSYNC.RECONVERGENT B2 ;  /* 0x0000000000027941 */ /* 0x000fea0003800200 */
.L_x_17:
[----:B------:R-:W0:Y:S01]  /*17f0*/  LDC.64 R28, c[0x0][0x380] ;  /* 0x0000e000ff1c7b82 */ /* 0x000e220000000a00 */
[----:B------:R-:W-:-:S05]  /*1800*/  IADD3 R5, PT, PT, -R13, R16, R18 ;  /* 0x000000100d057210 */ /* 0x000fca0007ffe112 */
[----:B0-----:R-:W-:-:S05]  /*1810*/  IMAD.WIDE R28, R5, 0x4, R28 ;  /* 0x00000004051c7825 */ /* 0x001fca00078e021c */
[----:B------:R-:W2:Y:S01]  /*1820*/  LDG.E R6, desc[UR14][R28.64] ;  /* 0x0000000e1c067981 */ /* 0x000ea2000c1e1900 */
[----:B------:R-:W-:Y:S01]  /*1830*/  HFMA2 R9, -RZ, RZ, 0.96630859375, -0.0022525787353515625 ;  /* 0x3bbb989dff097431 */ /* 0x000fe200000001ff */
[----:B------:R-:W-:Y:S01]  /*1840*/  MOV R23, 0x437c0000 ;  /* 0x437c000000177802 */ /* 0x000fe20000000f00 */
[----:B------:R-:W-:Y:S01]  /*1850*/  UIADD3 UR8, UPT, UPT, UR7, UR13, URZ ;  /* 0x0000000d07087290 */ /* 0x000fe2000fffe0ff */
[----:B------:R-:W0:Y:S03]  /*1860*/  MUFU.RCP R8, R3 ;  /* 0x0000000300087308 */ /* 0x000e260000001000 */
[----:B------:R-:W-:Y:S01]  /*1870*/  UIMAD.WIDE UR8, UR8, 0x4, UR20 ;  /* 0x00000004080878a5 */ /* 0x000fe2000f8e0214 */
[----:B------:R-:W-:-:S05]  /*1880*/  FFMA.SAT R2, R0, R9, 0.5 ;  /* 0x3f00000000027423 */ /* 0x000fca0000002009 */
[----:B------:R-:W-:Y:S01]  /*1890*/  MOV R4, UR8 ;  /* 0x0000000800047c02 */ /* 0x000fe20008000f00 */
[----:B------:R-:W-:Y:S01]  /*18a0*/  FFMA.RM R2, R2, R23, 12582913 ;  /* 0x4b40000102027423 */ /* 0x000fe20000004017 */
[----:B------:R-:W-:-:S03]  /*18b0*/  MOV R5, UR9 ;  /* 0x0000000900057c02 */ /* 0x000fc60008000f00 */
[C---:B------:R-:W-:Y:S02]  /*18c0*/  FADD R9, R2.reuse, -12583039 ;  /* 0xcb40007f02097421 */ /* 0x040fe40000000000 */
[----:B------:R0:W5:Y:S01]  /*18d0*/  LDG.E R10, desc[UR14][R4.64] ;  /* 0x0000000e040a7981 */ /* 0x000162000c1e1900 */
[----:B------:R-:W-:Y:S01]  /*18e0*/  SHF.L.U32 R2, R2, 0x17, RZ ;  /* 0x0000001702027819 */ /* 0x000fe200000006ff */
[C---:B------:R-:W-:Y:S01]  /*18f0*/  FFMA R9, R0.reuse, 1.4426950216293334961, -R9 ;  /* 0x3fb8aa3b00097823 */ /* 0x040fe20000000809 */
[----:B------:R-:W-:Y:S01]  /*1900*/  UIADD3 UR12, UPT, UPT, -UR4, UR17, URZ ;  /* 0x00000011040c7290 */ /* 0x000fe2000fffe1ff */
[----:B------:R-:W-:Y:S02]  /*1910*/  BSSY.RECONVERGENT B2, `(.L_x_19) ;  /* 0x0000011000027945 */ /* 0x000fe40003800200 */
        /* <DEDUP_REMOVED lines=16> */
.L_x_20:
[----:B------:R-:W-:Y:S05]  /*1a20*/  BSYNC.RECONVERGENT B2 ;  /* 0x0000000000027941 */ /* 0x000fea0003800200 */
.L_x_19:
[----:B------:R-:W0:Y:S01]  /*1a30*/  LDC.64 R26, c[0x0][0x380] ;  /* 0x0000e000ff1a7b82 */ /* 0x000e220000000a00 */
[----:B------:R-:W-:-:S04]  /*1a40*/  IADD3 R5, PT, PT, R22, UR13, R41 ;  /* 0x0000000d16057c10 */ /* 0x000fc8000fffe029 */
[----:B------:R-:W-:-:S05]  /*1a50*/  IADD3 R5, PT, PT, R14, R5, RZ ;  /* 0x000000050e057210 */ /* 0x000fca0007ffe0ff */
[----:B0-----:R-:W-:-:S05]  /*1a60*/  IMAD.WIDE R26, R5, 0x4, R26 ;  /* 0x00000004051a7825 */ /* 0x001fca00078e021a */
[----:B------:R-:W2:Y:S01]  /*1a70*/  LDG.E R6, desc[UR14][R26.64] ;  /* 0x0000000e1a067981 */ /* 0x000ea2000c1e1900 */
[----:B------:R-:W-:Y:S01]  /*1a80*/  HFMA2 R23, -RZ, RZ, 0.96630859375, -0.0022525787353515625 ;  /* 0x3bbb989dff177431 */ /* 0x000fe200000001ff */
[----:B------:R-:W-:Y:S01]  /*1a90*/  MOV R33, 0x437c0000 ;  /* 0x437c000000217802 */ /* 0x000fe20000000f00 */
[----:B------:R-:W-:Y:S02]  /*1aa0*/  UIADD3 UR10, UPT, UPT, -UR6, UR17, URZ ;  /* 0x00000011060a7290 */ /* 0x000fe4000fffe1ff */
[----:B------:R-:W-:Y:S02]  /*1ab0*/  UIMAD.WIDE UR8, UR17, 0x4, UR20 ;  /* 0x00000004110878a5 */ /* 0x000fe4000f8e0214 */
[----:B------:R-:W-:Y:S01]  /*1ac0*/  UIMAD UR10, UR16, UR10, URZ ;  /* 0x0000000a100a72a4 */ /* 0x000fe2000f8e02ff */
[----:B------:R-:W-:Y:S01]  /*1ad0*/  FFMA.SAT R2, R0, R23, 0.5 ;  /* 0x3f00000000027423 */ /* 0x000fe20000002017 */
[----:B------:R-:W0:Y:S02]  /*1ae0*/  MUFU.RCP R8, R3 ;  /* 0x0000000300087308 */ /* 0x000e240000001000 */
[----:B------:R-:W-:Y:S01]  /*1af0*/  UIMAD.WIDE UR8, UR10, 0x4, UR8 ;  /* 0x000000040a0878a5 */ /* 0x000fe2000f8e0208 */
[----:B------:R-:W-:-:S03]  /*1b00*/  FFMA.RM R2, R2, R33, 12582913 ;  /* 0x4b40000102027423 */ /* 0x000fc60000004021 */
[----:B------:R-:W-:Y:S01]  /*1b10*/  UIMAD.WIDE UR18, UR4, 0x4, UR8 ;  /* 0x00000004041278a5 */ /* 0x000fe2000f8e0208 */
[----:B------:R-:W-:-:S04]  /*1b20*/  FADD R23, R2, -12583039 ;  /* 0xcb40007f02177421 */ /* 0x000fc80000000000 */
[C---:B------:R-:W-:Y:S01]  /*1b30*/  FFMA R23, R0.reuse, 1.4426950216293334961, -R23 ;  /* 0x3fb8aa3b00177823 */ /* 0x040fe20000000817 */
[----:B------:R-:W-:Y:S02]  /*1b40*/  MOV R4, UR18 ;  /* 0x0000001200047c02 */ /* 0x000fe40008000f00 */
[----:B------:R-:W-:Y:S01]  /*1b50*/  MOV R5, UR19 ;  /* 0x0000001300057c02 */ /* 0x000fe20008000f00 */
[----:B------:R-:W-:-:S04]  /*1b60*/  FFMA R23, R0, 1.925963033500011079e-08, R23 ;  /* 0x32a5706000177823 */ /* 0x000fc80000000017 */
[----:B------:R0:W5:Y:S01]  /*1b70*/  LDG.E R9, desc[UR14][R4.64] ;  /* 0x0000000e04097981 */ /* 0x000162000c1e1900 */
[----:B------:R-:W-:Y:S01]  /*1b80*/  SHF.L.U32 R2, R2, 0x17, RZ ;  /* 0x0000001702027819 */ /* 0x000fe200000006ff */
[----:B------:R-:W1:Y:S01]  /*1b90*/  MUFU.EX2 R23, R23 ;  /* 0x0000001700177308 */ /* 0x000e620000000800 */
[----:B------:R-:W-:Y:S01]  /*1ba0*/  BSSY.RECONVERGENT B2, `(.L_x_21) ;  /* 0x000000f000027945 */ /* 0x000fe20003800200 */
[----:B0-----:R-:W-:-:S04]  /*1bb0*/  FFMA R5, -R3, R8, 1 ;  /* 0x3f80000003057423 */ /* 0x001fc80000000108 */
[----:B------:R-:W-:Y:S01]  /*1bc0*/  FFMA R0, R8, R5, R8 ;  /* 0x0000000508007223 */ /* 0x000fe20000000008 */
[----:B-1----:R-:W-:-:S04]  /*1bd0*/  FMUL R5, R2, R23 ;  /* 0x0000001702057220 */ /* 0x002fc80000400000 */
        /* <DEDUP_REMOVED lines=11> */
.L_x_22:
[----:B------:R-:W-:Y:S05]  /*1c90*/  BSYNC.RECONVERGENT B2 ;  /* 0x0000000000027941 */ /* 0x000fea0003800200 */
.L_x_21:
[----:B------:R-:W0:Y:S01]  /*1ca0*/  LDC.64 R32, c[0x0][0x380] ;  /* 0x0000e000ff207b82 */ /* 0x000e220000000a00 */
[----:B------:R-:W-:-:S05]  /*1cb0*/  IADD3 R5, PT, PT, -R13, R16, R22 ;  /* 0x000000100d057210 */ /* 0x000fca0007ffe116 */
[----:B0-----:R-:W-:-:S05]  /*1cc0*/  IMAD.WIDE R32, R5, 0x4, R32 ;  /* 0x0000000405207825 */ /* 0x001fca00078e0220 */
[----:B------:R-:W2:Y:S01]  /*1cd0*/  LDG.E R6, desc[UR14][R32.64] ;  /* 0x0000000e20067981 */ /* 0x000ea2000c1e1900 */
[----:B------:R-:W-:Y:S01]  /*1ce0*/  HFMA2 R23, -RZ, RZ, 0.96630859375, -0.0022525787353515625 ;  /* 0x3bbb989dff177431 */ /* 0x000fe200000001ff */
[----:B------:R-:W-:Y:S01]  /*1cf0*/  MOV R35, 0x437c0000 ;  /* 0x437c000000237802 */ /* 0x000fe20000000f00 */
[----:B------:R-:W-:Y:S01]  /*1d00*/  UIMAD.WIDE UR8, UR13, 0x4, UR8 ;  /* 0x000000040d0878a5 */ /* 0x000fe2000f8e0208 */
[----:B------:R-:W0:Y:S05]  /*1d10*/  MUFU.RCP R34, R3 ;  /* 0x0000000300227308 */ /* 0x000e2a0000001000 */
[----:B------:R-:W-:Y:S01]  /*1d20*/  MOV R4, UR8 ;  /* 0x0000000800047c02 */ /* 0x000fe20008000f00 */
[----:B------:R-:W-:Y:S01]  /*1d30*/  FFMA.SAT R2, R0, R23, 0.5 ;  /* 0x3f00000000027423 */ /* 0x000fe20000002017 */
[----:B------:R-:W-:-:S03]  /*1d40*/  MOV R5, UR9 ;  /* 0x0000000900057c02 */ /* 0x000fc60008000f00 */
[----:B------:R-:W-:Y:S02]  /*1d50*/  FFMA.RM R2, R2, R35, 12582913 ;  /* 0x4b40000102027423 */ /* 0x000fe40000004023 */
[----:B------:R0:W5:Y:S01]  /*1d60*/  LDG.E R8, desc[UR14][R4.64] ;  /* 0x0000000e04087981 */ /* 0x000162000c1e1900 */
[----:B------:R-:W-:Y:S01]  /*1d70*/  BSSY.RECONVERGENT B2, `(.L_x_23) ;  /* 0x0000014000027945 */ /* 0x000fe20003800200 */
[C---:B------:R-:W-:Y:S01]  /*1d80*/  FADD R23, R2.reuse, -12583039 ;  /* 0xcb40007f02177421 */ /* 0x040fe20000000000 */
[----:B------:R-:W-:-:S03]  /*1d90*/  SHF.L.U32 R2, R2, 0x17, RZ ;  /* 0x0000001702027819 */ /* 0x000fc600000006ff */
[----:B------:R-:W-:-:S04]  /*1da0*/  FFMA R23, R0, 1.4426950216293334961, -R23 ;  /* 0x3fb8aa3b00177823 */ /* 0x000fc80000000817 */
[----:B------:R-:W-:Y:S01]  /*1db0*/  FFMA R23, R0, 1.925963033500011079e-08, R23 ;  /* 0x32a5706000177823 */ /* 0x000fe20000000017 */
[----:B0-----:R-:W-:-:S04]  /*1dc0*/  FFMA R5, -R3, R34, 1 ;  /* 0x3f80000003057423 */ /* 0x001fc80000000122 */
[----:B------:R-:W-:Y:S01]  /*1dd0*/  FFMA R0, R34, R5, R34 ;  /* 0x0000000522007223 */ /* 0x000fe20000000022 */
        /* <DEDUP_REMOVED lines=13> */
.L_x_24:
[----:B------:R-:W-:Y:S05]  /*1eb0*/  BSYNC.RECONVERGENT B2 ;  /* 0x0000000000027941 */ /* 0x000fea0003800200 */
.L_x_23:
[----:B------:R-:W-:-:S05]  /*1ec0*/  FFMA R21, R12, R11, R21 ;  /* 0x0000000b0c157223 */ /* 0x000fca0000000015 */
[----:B------:R-:W-:Y:S04]  /*1ed0*/  STG.E desc[UR14][R30.64], R21 ;  /* 0x000000151e007986 */ /* 0x000fe8000c10190e */
[----:B------:R-:W2:Y:S02]  /*1ee0*/  LDG.E R28, desc[UR14][R28.64] ;  /* 0x0000000e1c1c7981 */ /* 0x000ea4000c1e1900 */
[----:B--2---:R-:W-:-:S05]  /*1ef0*/  FFMA R4, R10, R28, R21 ;  /* 0x0000001c0a047223 */ /* 0x004fca0000000015 */
[----:B------:R0:W-:Y:S04]  /*1f00*/  STG.E desc[UR14][R30.64], R4 ;  /* 0x000000041e007986 */ /* 0x0001e8000c10190e */
        /* <DEDUP_REMOVED lines=9> */
[----:B------:R-:W2:Y:S01]  /*1fa0*/  LDG.E R32, desc[UR14][R32.64] ;  /* 0x0000000e20207981 */ /* 0x000ea2000c1e1900 */
[----:B------:R-:W-:Y:S01]  /*1fb0*/  FFMA R0, R0, 1.925963033500011079e-08, R5 ;  /* 0x32a5706000007823 */ /* 0x000fe20000000005 */
[----:B------:R-:W-:Y:S01]  /*1fc0*/  SHF.L.U32 R2, R2, 0x17, RZ ;  /* 0x0000001702027819 */ /* 0x000fe200000006ff */
[----:B0-----:R-:W0:Y:S02]  /*1fd0*/  LDC.64 R4, c[0x0][0x380] ;  /* 0x0000e000ff047b82 */ /* 0x001e240000000a00 */
[----:B------:R-:W3:Y:S02]  /*1fe0*/  MUFU.EX2 R17, R0 ;  /* 0x0000000000117308 */ /* 0x000ee40000000800 */
[----:B---3--:R-:W-:-:S04]  /*1ff0*/  FMUL R17, R2, R17 ;  /* 0x0000001102117220 */ /* 0x008fc80000400000 */
[----:B------:R-:W-:Y:S01]  /*2000*/  FMUL R8, R8, R17 ;  /* 0x0000001108087220 */ /* 0x000fe20000400000 */
[----:B------:R-:W-:-:S05]  /*2010*/  IADD3 R17, PT, PT, R14, UR13, R7 ;  /* 0x0000000d0e117c10 */ /* 0x000fca000fffe007 */
[----:B0-----:R-:W-:Y:S01]  /*2020*/  IMAD.WIDE R4, R17, 0x4, R4 ;  /* 0x0000000411047825 */ /* 0x001fe200078e0204 */
[----:B------:R-:W-:-:S04]  /*2030*/  UIMAD UR8, UR16, UR17, UR11 ;  /* 0x00000011100872a4 */ /* 0x000fc8000f8e020b */
[----:B------:R-:W-:-:S06]  /*2040*/  UIMAD.WIDE.U32 UR8, UR8, 0x4, UR20 ;  /* 0x00000004080878a5 */ /* 0x000fcc000f8e0014 */
[----:B------:R-:W-:Y:S02]  /*2050*/  MOV R26, UR8 ;  /* 0x00000008001a7c02 */ /* 0x000fe40008000f00 */
[----:B------:R-:W-:Y:S01]  /*2060*/  MOV R27, UR9 ;  /* 0x00000009001b7c02 */ /* 0x000fe20008000f00 */
[----:B--2---:R-:W-:-:S05]  /*2070*/  FFMA R7, R8, R32, R23 ;  /* 0x0000002008077223 */ /* 0x004fca0000000017 */
[----:B------:R1:W-:Y:S04]  /*2080*/  STG.E desc[UR14][R30.64], R7 ;  /* 0x000000071e007986 */ /* 0x0003e8000c10190e */
[----:B------:R-:W2:Y:S04]  /*2090*/  LDG.E R25, desc[UR14][R24.64] ;  /* 0x0000000e18197981 */ /* 0x000ea8000c1e1900 */
[----:B------:R-:W2:Y:S04]  /*20a0*/  LDG.E R12, desc[UR14][R4.64] ;  /* 0x0000000e040c7981 */ /* 0x000ea8000c1e1900 */
[----:B------:R1:W5:Y:S01]  /*20b0*/  LDG.E R14, desc[UR14][R26.64] ;  /* 0x0000000e1a0e7981 */ /* 0x000362000c1e1900 */
[----:B------:R-:W0:Y:S01]  /*20c0*/  MUFU.RCP R2, R3 ;  /* 0x0000000300027308 */ /* 0x000e220000001000 */
[----:B------:R-:W-:Y:S01]  /*20d0*/  BSSY.RECONVERGENT B2, `(.L_x_25) ;  /* 0x000000d000027945 */ /* 0x000fe20003800200 */
[----:B0-----:R-:W-:Y:S01]  /*20e0*/  FFMA R17, -R3, R2, 1 ;  /* 0x3f80000003117423 */ /* 0x001fe20000000102 */
[----:B--2---:R-:W-:-:S04]  /*20f0*/  FADD R0, R12, -R25 ;  /* 0x800000190c007221 */ /* 0x004fc80000000000 */
[----:B------:R-:W-:Y:S01]  /*2100*/  FMUL R6, R0, -R0 ;  /* 0x8000000000067220 */ /* 0x000fe20000400000 */
[----:B------:R-:W-:-:S03]  /*2110*/  FFMA R0, R2, R17, R2 ;  /* 0x0000001102007223 */ /* 0x000fc60000000002 */
        /* <DEDUP_REMOVED lines=8> */
.L_x_26:
[----:B------:R-:W-:Y:S05]  /*21a0*/  BSYNC.RECONVERGENT B2 ;  /* 0x0000000000027941 */ /* 0x000fea0003800200 */
.L_x_25:
[----:B------:R-:W0:Y:S01]  /*21b0*/  LDC.64 R4, c[0x0][0x380] ;  /* 0x0000e000ff047b82 */ /* 0x000e220000000a00 */
[----:B------:R-:W-:-:S05]  /*21c0*/  IMAD R16, R40, UR22, R16 ;  /* 0x0000001628107c24 */ /* 0x000fca000f8e0210 */
[----:B------:R-:W-:-:S05]  /*21d0*/  IADD3 R17, PT, PT, -R13, R16, RZ ;  /* 0x000000100d117210 */ /* 0x000fca0007ffe1ff */
[----:B0-----:R-:W-:-:S05]  /*21e0*/  IMAD.WIDE R16, R17, 0x4, R4 ;  /* 0x0000000411107825 */ /* 0x001fca00078e0204 */
[----:B------:R-:W2:Y:S01]  /*21f0*/  LDG.E R6, desc[UR14][R16.64] ;  /* 0x0000000e10067981 */ /* 0x000ea2000c1e1900 */
[----:B------:R-:W-:Y:S01]  /*2200*/  HFMA2 R21, -RZ, RZ, 0.96630859375, -0.0022525787353515625 ;  /* 0x3bbb989dff157431 */ /* 0x000fe200000001ff */
[----:B------:R-:W-:Y:S01]  /*2210*/  MOV R23, 0x437c0000 ;  /* 0x437c000000177802 */ /* 0x000fe20000000f00 */
[----:B------:R-:W-:Y:S01]  /*2220*/  UIMAD UR8, UR16, UR17, UR12 ;  /* 0x00000011100872a4 */ /* 0x000fe2000f8e020c */
        /* <DEDUP_REMOVED lines=10> */
[----:B------:R-:W-:Y:S03]  /*22d0*/  BSSY.RECONVERGENT B2, `(.L_x_27) ;  /* 0x0000011000027945 */ /* 0x000fe60003800200 */
        /* <DEDUP_REMOVED lines=16> */
.L_x_28:
[----:B------:R-:W-:Y:S05]  /*23e0*/  BSYNC.RECONVERGENT B2 ;  /* 0x0000000000027941 */ /* 0x000fea0003800200 */
.L_x_27:
[----:B------:R-:W-:-:S05]  /*23f0*/  FFMA R12, R12, R14, R7 ;  /* 0x0000000e0c0c7223 */ /* 0x000fca0000000007 */
[----:B------:R4:W-:Y:S04]  /*2400*/  STG.E desc[UR14][R30.64], R12 ;  /* 0x0000000c1e007986 */ /* 0x0009e8000c10190e */
[----:B------:R-:W2:Y:S01]  /*2410*/  LDG.E R16, desc[UR14][R16.64] ;  /* 0x0000000e10107981 */ /* 0x000ea2000c1e1900 */
[----:B------:R-:W-:Y:S01]  /*2420*/  HFMA2 R3, -RZ, RZ, 0.96630859375, -0.0022525787353515625 ;  /* 0x3bbb989dff037431 */ /* 0x000fe200000001ff */
[----:B------:R-:W-:Y:S01]  /*2430*/  MOV R5, 0x437c0000 ;  /* 0x437c000000057802 */ /* 0x000fe20000000f00 */
[----:B------:R-:W-:Y:S01]  /*2440*/  FADD R10, R11, R10 ;  /* 0x0000000a0b0a7221 */ /* 0x000fe20000000000 */
[----:B------:R-:W-:Y:S02]  /*2450*/  UISETP.NE.AND UP0, UPT, UR4, UR17, UPT ;  /* 0x000000110400728c */ /* 0x000fe4000bf05270 */
[----:B------:R-:W-:Y:S01]  /*2460*/  UIADD3 UR8, UPT, UPT, UR4, 0x1, URZ ;  /* 0x0000000104087890 */ /* 0x000fe2000fffe0ff */
[----:B------:R-:W-:Y:S01]  /*2470*/  FADD R9, R9, R10 ;  /* 0x0000000a09097221 */ /* 0x000fe20000000000 */
[----:B------:R-:W-:Y:S01]  /*2480*/  ULOP3.LUT UR13, URZ, UR4, URZ, 0x33, !UPT ;  /* 0x00000004ff0d7292 */ /* 0x000fe2000f8e33ff */
[----:B------:R-:W-:-:S02]  /*2490*/  FFMA.SAT R2, R0, R3, 0.5 ;  /* 0x3f00000000027423 */ /* 0x000fc40000002003 */
[----:B------:R-:W-:Y:S02]  /*24a0*/  FADD R9, R8, R9 ;  /* 0x0000000908097221 */ /* 0x000fe40000000000 */
[----:B------:R-:W-:Y:S01]  /*24b0*/  UMOV UR4, UR8 ;  /* 0x0000000800047c82 */ /* 0x000fe20008000000 */
[----:B------:R-:W-:-:S04]  /*24c0*/  FFMA.RM R2, R2, R5, 12582913 ;  /* 0x4b40000102027423 */ /* 0x000fc80000004005 */
[C---:B------:R-:W-:Y:S01]  /*24d0*/  FADD R3, R2.reuse, -12583039 ;  /* 0xcb40007f02037421 */ /* 0x040fe20000000000 */
[----:B------:R-:W-:-:S03]  /*24e0*/  SHF.L.U32 R2, R2, 0x17, RZ ;  /* 0x0000001702027819 */ /* 0x000fc600000006ff */
[----:B------:R-:W-:-:S04]  /*24f0*/  FFMA R3, R0, 1.4426950216293334961, -R3 ;  /* 0x3fb8aa3b00037823 */ /* 0x000fc80000000803 */
[----:B------:R-:W-:-:S06]  /*2500*/  FFMA R3, R0, 1.925963033500011079e-08, R3 ;  /* 0x32a5706000037823 */ /* 0x000fcc0000000003 */
[----:B------:R-:W0:Y:S02]  /*2510*/  MUFU.EX2 R3, R3 ;  /* 0x0000000300037308 */ /* 0x000e240000000800 */
[----:B0-----:R-:W-:-:S04]  /*2520*/  FMUL R2, R2, R3 ;  /* 0x0000000302027220 */ /* 0x001fc80000400000 */
[----:B------:R-:W-:-:S04]  /*2530*/  FMUL R13, R13, R2 ;  /* 0x000000020d0d7220 */ /* 0x000fc80000400000 */
[----:B------:R-:W-:-:S04]  /*2540*/  FADD R14, R14, R13 ;  /* 0x0000000d0e0e7221 */ /* 0x000fc80000000000 */
[----:B------:R-:W-:-:S04]  /*2550*/  FADD R14, R14, R19 ;  /* 0x000000130e0e7221 */ /* 0x000fc80000000000 */
[----:B------:R-:W-:Y:S01]  /*2560*/  FADD R19, R14, R9 ;  /* 0x000000090e137221 */ /* 0x000fe20000000000 */
[----:B--2---:R-:W-:-:S05]  /*2570*/  FFMA R21, R13, R16, R12 ;  /* 0x000000100d157223 */ /* 0x004fca000000000c */
[----:B------:R4:W-:Y:S01]  /*2580*/  STG.E desc[UR14][R30.64], R21 ;  /* 0x000000151e007986 */ /* 0x0009e2000c10190e */
[----:B------:R-:W-:Y:S05]  /*2590*/  BRA.U UP0, `(.L_x_29) ;  /* 0xffffffed00fc7547 */ /* 0x000fea000b83ffff */
.L_x_16:
[----:B------:R-:W0:Y:S01]  /*25a0*/  LDCU UR7, c[0x0][0x3a0] ;  /* 0x00007400ff0777ac */ /* 0x000e220008000800 */
[----:B------:R-:W-:Y:S01]  /*25b0*/  FADD R20, R20, R15 ;  /* 0x0000000f14147221 */ /* 0x000fe20000000000 */
[----:B------:R-:W-:-:S03]  /*25c0*/  UIADD3 UR4, UPT, UPT, UR6, 0x1, URZ ;  /* 0x0000000106047890 */ /* 0x000fc6000fffe0ff */
[----:B------:R-:W-:Y:S01]  /*25d0*/  FADD R19, R20, R19 ;  /* 0x0000001314137221 */ /* 0x000fe20000000000 */
[----:B0-----:R-:W-:-:S03]  /*25e0*/  UISETP.NE.AND UP0, UPT, UR6, UR7, UPT ;  /* 0x000000070600728c */ /* 0x001fc6000bf05270 */
[----:B------:R-:W-:-:S06]  /*25f0*/  UMOV UR6, UR4 ;  /* 0x0000000400067c82 */ /* 0x000fcc0008000000 */
[----:B------:R-:W-:Y:S05]  /*2600*/  BRA.U UP0, `(.L_x_30) ;  /* 0xffffffdd00147547 */ /* 0x000fea000b83ffff */
.L_x_1:
[----:B-----5:R-:W2:Y:S01]  /*2610*/  MUFU.RCP R0, R19 ;  /* 0x0000001300007308 */ /* 0x020ea20000001000 */
[----:B------:R-:W-:Y:S07]  /*2620*/  BSSY.RECONVERGENT B2, `(.L_x_31) ;  /* 0x000000c000027945 */ /* 0x000fee0003800200 */
[----:B------:R-:W3:Y:S01]  /*2630*/  FCHK P0, R21, R19 ;  /* 0x0000001315007302 */ /* 0x000ee20000000000 */
[----:B--2---:R-:W-:-:S04]  /*2640*/  FFMA R3, R0, -R19, 1 ;  /* 0x3f80000000037423 */ /* 0x004fc80000000813 */
[----:B------:R-:W-:-:S04]  /*2650*/  FFMA R0, R0, R3, R0 ;  /* 0x0000000300007223 */ /* 0x000fc80000000000 */
[----:B------:R-:W-:-:S04]  /*2660*/  FFMA R2, R0, R21, RZ ;  /* 0x0000001500027223 */ /* 0x000fc800000000ff */
[----:B------:R-:W-:-:S04]  /*2670*/  FFMA R3, R2, -R19, R21 ;  /* 0x8000001302037223 */ /* 0x000fc80000000015 */
[----:B------:R-:W-:Y:S01]  /*2680*/  FFMA R0, R0, R3, R2 ;  /* 0x0000000300007223 */ /* 0x000fe20000000002 */
[----:B---3--:R-:W-:Y:S06]  /*2690*/  @!P0 BRA `(.L_x_32) ;  /* 0x0000000000108947 */ /* 0x008fec0003800000 */
[----:B------:R-:W-:Y:S02]  /*26a0*/  MOV R0, R21 ;  /* 0x0000001500007202 */ /* 0x000fe40000000f00 */
[----:B------:R-:W-:Y:S02]  /*26b0*/  MOV R3, R19 ;  /* 0x0000001300037202 */ /* 0x000fe40000000f00 */
[----:B------:R-:W-:-:S07]  /*26c0*/  MOV R42, 0x26e0 ;  /* 0x000026e0002a7802 */ /* 0x000fce0000000f00 */
[----:B01--4-:R-:W-:Y:S05]  /*26d0*/  CALL.REL.NOINC `($__internal_0_$__cuda_sm3x_div_rn_noftz_f32_slowpath) ;  /* 0x0000002800787944 */ /* 0x013fea0003c00000 */
.L_x_32:
[----:B------:R-:W-:Y:S05]  /*26e0*/  BSYNC.RECONVERGENT B2 ;  /* 0x0000000000027941 */ /* 0x000fea0003800200 */
.L_x_31:
[----:B------:R-:W-:Y:S01]  /*26f0*/  STG.E desc[UR14][R30.64], R0 ;  /* 0x000000001e007986 */ /* 0x000fe2000c10190e */
[----:B------:R-:W-:Y:S05]  /*2700*/  EXIT ;  /* 0x000000000000794d */ /* 0x000fea0003800000 */
.L_x_0:
[----:B------:R-:W0:Y:S01]  /*2710*/  S2R R0, SR_TID.Z ;  /* 0x0000000000007919 */ /* 0x000e220000002300 */
[----:B------:R-:W0:Y:S01]  /*2720*/  S2UR UR4, SR_CTAID.Z ;  /* 0x00000000000479c3 */ /* 0x000e220000002700 */
[----:B------:R-:W1:Y:S07]  /*2730*/  LDCU.64 UR6, c[0x0][0x388] ;  /* 0x00007100ff0677ac */ /* 0x000e6e0008000a00 */
[----:B------:R-:W0:Y:S01]  /*2740*/  LDC R39, c[0x0][0x368] ;  /* 0x0000da00ff277b82 */ /* 0x000e220000000800 */
[----:B-1----:R-:W-:-:S04]  /*2750*/  ISETP.GT.AND P0, PT, R41, UR7, PT ;  /* 0x0000000729007c0c */ /* 0x002fc8000bf04270 */
[----:B------:R-:W-:Y:S01]  /*2760*/  ISETP.GT.OR P0, PT, R40, UR6, P0 ;  /* 0x0000000628007c0c */ /* 0x000fe20008704670 */
[----:B0-----:R-:W-:-:S05]  /*2770*/  IMAD R39, R39, UR4, R0 ;  /* 0x0000000427277c24 */ /* 0x001fca000f8e0200 */
[----:B------:R-:W-:-:S13]  /*2780*/  ISETP.GT.U32.OR P0, PT, R39, 0x2, P0 ;  /* 0x000000022700780c */ /* 0x000fda0000704470 */
[----:B------:R-:W-:Y:S05]  /*2790*/  @P0 EXIT ;  /* 0x000000000000094d */ /* 0x000fea0003800000 */
[----:B------:R-:W0:Y:S01]  /*27a0*/  LDC.64 R20, c[0x0][0x3a8] ;  /* 0x0000ea00ff147b82 */ /* 0x000e220000000a00 */
[----:B------:R-:W-:Y:S01]  /*27b0*/  IMAD R38, R40, UR7, R41 ;  /* 0x0000000728267c24 */ /* 0x000fe2000f8e0229 */
[----:B------:R-:W1:Y:S01]  /*27c0*/  LDCU UR4, c[0x0][0x3a0] ;  /* 0x00007400ff0477ac */ /* 0x000e620008000800 */
[----:B------:R-:W-:Y:S02]  /*27d0*/  IADD3 R7, PT, PT, R39, 0x1, RZ ;  /* 0x0000000127077810 */ /* 0x000fe40007ffe0ff */
[----:B------:R-:W-:Y:S01]  /*27e0*/  IMAD R5, R38, 0x3, R39 ;  /* 0x0000000326057824 */ /* 0x000fe200078e0227 */
[----:B------:R-:W2:Y:S01]  /*27f0*/  LDCU.64 UR6, c[0x0][0x398] ;  /* 0x00007300ff0677ac */ /* 0x000ea20008000a00 */
[----:B-1----:R-:W-:Y:S02]  /*2800*/  UISETP.GE.AND UP0, UPT, UR4, 0x1, UPT ;  /* 0x000000010400788c */ /* 0x002fe4000bf06270 */
[----:B------:R-:W-:Y:S01]  /*2810*/  MOV R36, UR4 ;  /* 0x0000000400247c02 */ /* 0x000fe20008000f00 */
[----:B0-----:R-:W-:Y:S01]  /*2820*/  IMAD.WIDE R20, R5, 0x4, R20 ;  /* 0x0000000405147825 */ /* 0x001fe200078e0214 */
[----:B--2---:R-:W-:-:S03]  /*2830*/  UIMAD.WIDE UR10, UR4, 0x4, UR6 ;  /* 0x00000004040a78a5 */ /* 0x004fc6000f8e0206 */
[----:B------:R-:W-:Y:S01]  /*2840*/  IMAD R36, R36, 0x3, R7 ;  /* 0x0000000324247824 */ /* 0x000fe200078e0207 */
[----:B------:R0:W-:Y:S01]  /*2850*/  STG.E desc[UR14][R20.64], RZ ;  /* 0x000000ff14007986 */ /* 0x0001e2000c10190e */
[----:B------:R-:W-:Y:S07]  /*2860*/  BRA.U UP0, `(.L_x_33) ;  /* 0x00000001009c7547 */ /* 0x000fee000b800000 */
[----:B------:R-:W1:Y:S01]  /*2870*/  LDC.64 R8, c[0x0][0x380] ;  /* 0x0000e000ff087b82 */ /* 0x000e620000000a00 */
[----:B------:R-:W-:Y:S02]  /*2880*/  MOV R2, UR6 ;  /* 0x0000000600027c02 */ /* 0x000fe40008000f00 */
[----:B------:R-:W-:-:S03]  /*2890*/  MOV R3, UR7 ;  /* 0x0000000700037c02 */ /* 0x000fc60008000f00 */
[----:B------:R-:W-:-:S05]  /*28a0*/  IMAD.WIDE R2, R36, 0x4, R2 ;  /* 0x0000000424027825 */ /* 0x000fca00078e0202 */
[----:B------:R-:W2:Y:S01]  /*28b0*/  LDG.E R0, desc[UR14][R2.64] ;  /* 0x0000000e02007981 */ /* 0x000ea2000c1e1900 */
[----:B-1----:R-:W-:-:S06]  /*28c0*/  IMAD.WIDE R4, R5, 0x4, R8 ;  /* 0x0000000405047825 */ /* 0x002fcc00078e0208 */
[----:B------:R-:W2:Y:S01]  /*28d0*/  LDG.E R5, desc[UR14][R4.64] ;  /* 0x0000000e04057981 */ /* 0x000ea2000c1e1900 */
[----:B------:R-:W-:-:S13]  /*28e0*/  ISETP.GE.U32.AND P0, PT, R39, 0x2, PT ;  /* 0x000000022700780c */ /* 0x000fda0003f06070 */
[----:B------:R-:W-:-:S05]  /*28f0*/  @P0 IADD3 R7, PT, PT, R39, -0x2, RZ ;  /* 0xfffffffe27070810 */ /* 0x000fca0007ffe0ff */
[----:B------:R-:W-:-:S04]  /*2900*/  IMAD R7, R38, 0x3, R7 ;  /* 0x0000000326077824 */ /* 0x000fc800078e0207 */
[----:B------:R-:W-:-:S04]  /*2910*/  IMAD.WIDE R6, R7, 0x4, R8 ;  /* 0x0000000407067825 */ /* 0x000fc800078e0208 */
[----:B--2---:R-:W-:-:S05]  /*2920*/  FFMA R13, R0, R5, RZ ;  /* 0x00000005000d7223 */ /* 0x004fca00000000ff */
[----:B------:R1:W-:Y:S04]  /*2930*/  STG.E desc[UR14][R20.64], R13 ;  /* 0x0000000d14007986 */ /* 0x0003e8000c10190e */
[----:B------:R-:W2:Y:S04]  /*2940*/  LDG.E R6, desc[UR14][R6.64] ;  /* 0x0000000e06067981 */ /* 0x000ea8000c1e1900 */
[----:B------:R-:W2:Y:S01]  /*2950*/  LDG.E R0, desc[UR14][R2.64+0x4] ;  /* 0x0000040e02007981 */ /* 0x000ea2000c1e1900 */
[C---:B------:R-:W-:Y:S02]  /*2960*/  ISETP.NE.AND P0, PT, R39.reuse, RZ, PT ;  /* 0x000000ff2700720c */ /* 0x040fe40003f05270 */
[----:B------:R-:W-:-:S04]  /*2970*/  IADD3 R39, PT, PT, R39, -0x1, RZ ;  /* 0xffffffff27277810 */ /* 0x000fc80007ffe0ff */
[----:B------:R-:W-:Y:S02]  /*2980*/  SEL R39, R39, 0x2, P0 ;  /* 0x0000000227277807 */ /* 0x000fe40000000000 */
[----:B------:R-:W-:-:S03]  /*2990*/  MOV R10, UR10 ;  /* 0x0000000a000a7c02 */ /* 0x000fc60008000f00 */
[----:B------:R-:W-:Y:S01]  /*29a0*/  IMAD R5, R38, 0x3, R39 ;  /* 0x0000000326057824 */ /* 0x000fe200078e0227 */
[----:B------:R-:W-:-:S03]  /*29b0*/  MOV R11, UR11 ;  /* 0x0000000b000b7c02 */ /* 0x000fc60008000f00 */
[----:B------:R-:W-:Y:S02]  /*29c0*/  IMAD.WIDE R4, R5, 0x4, R8 ;  /* 0x0000000405047825 */ /* 0x000fe400078e0208 */
[----:B------:R-:W3:Y:S02]  /*29d0*/  LDG.E R10, desc[UR14][R10.64] ;  /* 0x0000000e0a0a7981 */ /* 0x000ee4000c1e1900 */
[----:B--2---:R-:W-:-:S05]  /*29e0*/  FFMA R15, R0, R6, R13 ;  /* 0x00000006000f7223 */ /* 0x004fca000000000d */
[----:B------:R1:W-:Y:S04]  /*29f0*/  STG.E desc[UR14][R20.64], R15 ;  /* 0x0000000f14007986 */ /* 0x0003e8000c10190e */
[----:B------:R-:W2:Y:S04]  /*2a00*/  LDG.E R0, desc[UR14][R2.64+0x8] ;  /* 0x0000080e02007981 */ /* 0x000ea8000c1e1900 */
[----:B------:R-:W2:Y:S01]  /*2a10*/  LDG.E R4, desc[UR14][R4.64] ;  /* 0x0000000e04047981 */ /* 0x000ea2000c1e1900 */
[----:B------:R-:W-:Y:S02]  /*2a20*/  MOV R7, UR11 ;  /* 0x0000000b00077c02 */ /* 0x000fe40008000f00 */
[----:B------:R-:W-:-:S02]  /*2a30*/  MOV R6, UR10 ;  /* 0x0000000a00067c02 */ /* 0x000fc40008000f00 */
[----:B------:R-:W-:Y:S02]  /*2a40*/  MOV R9, UR11 ;  /* 0x0000000b00097c02 */ /* 0x000fe40008000f00 */
[----:B------:R-:W-:Y:S01]  /*2a50*/  MOV R8, UR10 ;  /* 0x0000000a00087c02 */ /* 0x000fe20008000f00 */
[----:B------:R-:W4:Y:S01]  /*2a60*/  LDG.E R7, desc[UR14][R6.64] ;  /* 0x0000000e06077981 */ /* 0x000f22000c1e1900 */
[----:B--2---:R-:W-:-:S05]  /*2a70*/  FFMA R37, R0, R4, R15 ;  /* 0x0000000400257223 */ /* 0x004fca000000000f */
[----:B------:R1:W-:Y:S04]  /*2a80*/  STG.E desc[UR14][R20.64], R37 ;  /* 0x0000002514007986 */ /* 0x0003e8000c10190e */
[----:B------:R-:W2:Y:S01]  /*2a90*/  LDG.E R9, desc[UR14][R8.64] ;  /* 0x0000000e08097981 */ /* 0x000ea2000c1e1900 */
[----:B---3--:R-:W-:-:S04]  /*2aa0*/  FADD R0, RZ, R10 ;  /* 0x0000000aff007221 */ /* 0x008fc80000000000 */
[----:B----4-:R-:W-:-:S04]  /*2ab0*/  FADD R0, R0, R7 ;  /* 0x0000000700007221 */ /* 0x010fc80000000000 */
[----:B--2---:R-:W-:Y:S01]  /*2ac0*/  FADD R35, R0, R9 ;  /* 0x0000000900237221 */ /* 0x004fe20000000000 */
[----:B-1----:R-:W-:Y:S06]  /*2ad0*/  BRA `(.L_x_34) ;  /* 0x0000002400387947 */ /* 0x002fec0003800000 */
.L_x_33:
[----:B------:R-:W1:Y:S01]  /*2ae0*/  LDC R0, c[0x0][0x3b0] ;  /* 0x0000ec00ff007b82 */ /* 0x000e620000000800 */
[----:B------:R-:W-:Y:S01]  /*2af0*/  HFMA2 R37, -RZ, RZ, 0, 0 ;  /* 0x00000000ff257431 */ /* 0x000fe200000001ff */
[----:B------:R-:W-:Y:S01]  /*2b00*/  MOV R35, RZ ;  /* 0x000000ff00237202 */ /* 0x000fe20000000f00 */
[----:B------:R-:W-:Y:S01]  /*2b10*/  UMOV UR4, URZ ;  /* 0x000000ff00047c82 */ /* 0x000fe20008000000 */
[----:B-1----:R-:W-:-:S04]  /*2b20*/  FADD R3, R0, R0 ;  /* 0x0000000000037221 */ /* 0x002fc80000000000 */
[----:B------:R-:W-:-:S04]  /*2b30*/  FMUL R3, R3, R0 ;  /* 0x0000000003037220 */ /* 0x000fc80000400000 */
[----:B------:R-:W-:-:S07]  /*2b40*/  FMUL R3, R3, 3 ;  /* 0x4040000003037820 */ /* 0x000fce0000400000 */
.L_x_64:
[----:B----4-:R-:W1:Y:S01]  /*2b50*/  LDC.64 R4, c[0x0][0x398] ;  /* 0x0000e600ff047b82 */ /* 0x010e620000000a00 */
[----:B------:R-:W-:Y:S02]  /*2b60*/  IADD3 R33, PT, PT, R39, UR4, RZ ;  /* 0x0000000427217c10 */ /* 0x000fe4000fffe0ff */
[----:B------:R-:W-:-:S03]  /*2b70*/  MOV R7, UR4 ;  /* 0x0000000400077c02 */ /* 0x000fc60008000f00 */
[----:B------:R-:W-:Y:S02]  /*2b80*/  IMAD.HI.U32 R0, R33, -0x55555555, RZ ;  /* 0xaaaaaaab21007827 */ /* 0x000fe400078e00ff */
[----:B------:R-:W2:Y:S03]  /*2b90*/  LDC.64 R18, c[0x0][0x380] ;  /* 0x0000e000ff127b82 */ /* 0x000ea60000000a00 */
[----:B------:R-:W-:Y:S02]  /*2ba0*/  SHF.R.U32.HI R2, RZ, 0x1, R0 ;  /* 0x00000001ff027819 */ /* 0x000fe40000011600 */
[----:B------:R-:W-:-:S03]  /*2bb0*/  IADD3 R0, PT, PT, R7, -0x1, R36 ;  /* 0xffffffff07007810 */ /* 0x000fc60007ffe024 */
[----:B------:R-:W-:Y:S01]  /*2bc0*/  IMAD R33, R2, -0x3, R33 ;  /* 0xfffffffd02217824 */ /* 0x000fe200078e0221 */
[----:B------:R-:W-:-:S03]  /*2bd0*/  IADD3 R7, PT, PT, R0, 0x1, RZ ;  /* 0x0000000100077810 */ /* 0x000fc60007ffe0ff */
[----:B------:R-:W-:Y:S02]  /*2be0*/  IMAD R9, R38, 0x3, R33 ;  /* 0x0000000326097824 */ /* 0x000fe400078e0221 */
[----:B-1----:R-:W-:-:S06]  /*2bf0*/  IMAD.WIDE R4, R7, 0x4, R4 ;  /* 0x0000000407047825 */ /* 0x002fcc00078e0204 */
[----:B------:R-:W3:Y:S01]  /*2c00*/  LDG.E R4, desc[UR14][R4.64] ;  /* 0x0000000e04047981 */ /* 0x000ee2000c1e1900 */
[----:B--2---:R-:W-:-:S05]  /*2c10*/  IMAD.WIDE R18, R9, 0x4, R18 ;  /* 0x0000000409127825 */ /* 0x004fca00078e0212 */
[----:B------:R-:W3:Y:S01]  /*2c20*/  LDG.E R0, desc[UR14][R18.64] ;  /* 0x0000000e12007981 */ /* 0x000ee2000c1e1900 */
[----:B------:R-:W-:Y:S02]  /*2c30*/  MOV R6, UR10 ;  /* 0x0000000a00067c02 */ /* 0x000fe40008000f00 */
[----:B------:R-:W-:Y:S01]  /*2c40*/  MOV R7, UR11 ;  /* 0x0000000b00077c02 */ /* 0x000fe20008000f00 */
[----:B0--3--:R-:W-:-:S05]  /*2c50*/  FFMA R37, R4, R0, R37 ;  /* 0x0000000004257223 */ /* 0x009fca0000000025 */
[----:B------:R1:W-:Y:S04]  /*2c60*/  STG.E desc[UR14][R20.64], R37 ;  /* 0x0000002514007986 */ /* 0x0003e8000c10190e */
[----:B------:R-:W2:Y:S01]  /*2c70*/  LDG.E R6, desc[UR14][R6.64] ;  /* 0x0000000e06067981 */ /* 0x000ea2000c1e1900 */
[----:B------:R-:W-:Y:S01]  /*2c80*/  UMOV UR5, 0x1 ;  /* 0x0000000100057882 */ /* 0x000fe20000000000 */
[----:B-12---:R-:W-:-:S07]  /*2c90*/  FADD R35, R6, R35 ;  /* 0x0000002306237221 */ /* 0x006fce0000000000 */
.L_x_63:
[----:B------:R-:W1:Y:S01]  /*2ca0*/  S2R R7, SR_TID.X ;  /* 0x0000000000077919 */ /* 0x000e620000002100 */
[----:B------:R-:W1:Y:S01]  /*2cb0*/  S2UR UR6, SR_CTAID.X ;  /* 0x00000000000679c3 */ /* 0x000e620000002500 */
[----:B------:R-:W2:Y:S07]  /*2cc0*/  LDCU UR7, c[0x0][0x3a0] ;  /* 0x00007400ff0777ac */ /* 0x000eae0008000800 */
[----:B------:R-:W1:Y:S08]  /*2cd0*/  LDC R10, c[0x0][0x360] ;  /* 0x0000d800ff0a7b82 */ /* 0x000e700000000800 */
[----:B----4-:R-:W3:Y:S01]  /*2ce0*/  LDC.64 R4, c[0x0][0x388] ;  /* 0x0000e200ff047b82 */ /* 0x010ee20000000a00 */
[----:B--2---:R-:W-:-:S07]  /*2cf0*/  USHF.L.U32 UR8, UR7, 0x1, URZ ;  /* 0x0000000107087899 */ /* 0x004fce00080006ff */
[----:B------:R-:W2:Y:S01]  /*2d00*/  LDC.64 R8, c[0x0][0x380] ;  /* 0x0000e000ff087b82 */ /* 0x000ea20000000a00 */
[----:B-1----:R-:W-:-:S07]  /*2d10*/  IMAD R10, R10, UR6, R7 ;  /* 0x000000060a0a7c24 */ /* 0x002fce000f8e0207 */
[----:B------:R-:W1:Y:S01]  /*2d20*/  LDC.64 R12, c[0x0][0x398] ;  /* 0x0000e600ff0c7b82 */ /* 0x000e620000000a00 */
[----:B------:R-:W-:Y:S02]  /*2d30*/  UIADD3 UR6, UPT, UPT, UR5, UR7, URZ ;  /* 0x0000000705067290 */ /* 0x000fe4000fffe0ff */
[----:B------:R-:W-:-:S04]  /*2d40*/  IADD3 R7, PT, PT, R10, UR5, RZ ;  /* 0x000000050a077c10 */ /* 0x000fc8000fffe0ff */
[----:B---3--:R-:W-:-:S04]  /*2d50*/  ISETP.GE.AND P0, PT, R7, R4, PT ;  /* 0x000000040700720c */ /* 0x008fc80003f06270 */
[----:B------:R-:W-:-:S04]  /*2d60*/  SEL R0, R4, RZ, P0 ;  /* 0x000000ff04007207 */ /* 0x000fc80000000000 */
[----:B------:R-:W-:Y:S02]  /*2d70*/  IADD3 R0, PT, PT, R7, -R0, RZ ;  /* 0x8000000007007210 */ /* 0x000fe40007ffe0ff */
[----:B------:R-:W3:Y:S03]  /*2d80*/  LDG.E R7, desc[UR14][R18.64] ;  /* 0x0000000e12077981 */ /* 0x000ee6000c1e1900 */
[----:B------:R-:W-:-:S04]  /*2d90*/  IMAD R34, R0, R5, RZ ;  /* 0x0000000500227224 */ /* 0x000fc800078e02ff */
[----:B------:R-:W-:-:S04]  /*2da0*/  IMAD R5, R34, 0x3, R33 ;  /* 0x0000000322057824 */ /* 0x000fc800078e0221 */
[----:B--2---:R-:W-:Y:S01]  /*2db0*/  IMAD.WIDE R8, R5, 0x4, R8 ;  /* 0x0000000405087825 */ /* 0x004fe200078e0208 */
[----:B------:R-:W-:-:S05]  /*2dc0*/  UIMAD UR6, UR8, UR6, UR6 ;  /* 0x00000006080672a4 */ /* 0x000fca000f8e0206 */
[----:B------:R2:W3:Y:S01]  /*2dd0*/  LDG.E R8, desc[UR14][R8.64] ;  /* 0x0000000e08087981 */ /* 0x0004e2000c1e1900 */
[----:B------:R-:W-:Y:S01]  /*2de0*/  UIADD3 UR6, UPT, UPT, UR6, UR7, URZ ;  /* 0x0000000706067290 */ /* 0x000fe2000fffe0ff */
[----:B------:R-:W-:-:S04]  /*2df0*/  IADD3 R31, PT, PT, R39, UR4, RZ ;  /* 0x00000004271f7c10 */ /* 0x000fc8000fffe0ff */
[----:B------:R-:W-:Y:S02]  /*2e00*/  IADD3 R28, PT, PT, R31, 0x1, RZ ;  /* 0x000000011f1c7810 */ /* 0x000fe40007ffe0ff */
[----:B------:R-:W-:-:S05]  /*2e10*/  MOV R5, UR6 ;  /* 0x0000000600057c02 */ /* 0x000fca0008000f00 */
[----:B------:R-:W-:-:S04]  /*2e20*/  IMAD R32, R5, 0x3, R28 ;  /* 0x0000000305207824 */ /* 0x000fc800078e021c */
[----:B-1----:R-:W-:-:S05]  /*2e30*/  IMAD.WIDE R12, R32, 0x4, R12 ;  /* 0x00000004200c7825 */ /* 0x002fca00078e020c */
[----:B------:R1:W5:Y:S01]  /*2e40*/  LDG.E R29, desc[UR14][R12.64] ;  /* 0x0000000e0c1d7981 */ /* 0x000362000c1e1900 */
[----:B------:R-:W4:Y:S01]  /*2e50*/  MUFU.RCP R2, R3 ;  /* 0x0000000300027308 */ /* 0x000f220000001000 */
[----:B------:R-:W-:Y:S01]  /*2e60*/  ISETP.GE.AND P1, PT, R10, UR5, PT ;  /* 0x000000050a007c0c */ /* 0x000fe2000bf26270 */
[----:B------:R-:W-:Y:S01]  /*2e70*/  BSSY.RECONVERGENT B2, `(.L_x_35) ;  /* 0x000000e000027945 */ /* 0x000fe20003800200 */
[----:B----4-:R-:W-:-:S04]  /*2e80*/  FFMA R5, R2, -R3, 1 ;  /* 0x3f80000002057423 */ /* 0x010fc80000000803 */
[----:B------:R-:W-:Y:S01]  /*2e90*/  FFMA R5, R2, R5, R2 ;  /* 0x0000000502057223 */ /* 0x000fe20000000002 */
[----:B--2---:R-:W-:Y:S01]  /*2ea0*/  SEL R9, R4, RZ, !P1 ;  /* 0x000000ff04097207 */ /* 0x004fe20004800000 */
[----:B---3--:R-:W-:-:S04]  /*2eb0*/  FADD R0, R8, -R7 ;  /* 0x8000000708007221 */ /* 0x008fc80000000000 */
[----:B------:R-:W-:-:S04]  /*2ec0*/  FMUL R0, R0, -R0 ;  /* 0x8000000000007220 */ /* 0x000fc80000400000 */
[----:B------:R-:W2:Y:S01]  /*2ed0*/  FCHK P0, R0, R3 ;  /* 0x0000000300007302 */ /* 0x000ea20000000000 */
[----:B------:R-:W-:-:S04]  /*2ee0*/  FFMA R2, R0, R5, RZ ;  /* 0x0000000500027223 */ /* 0x000fc800000000ff */
[----:B------:R-:W-:-:S04]  /*2ef0*/  FFMA R6, R2, -R3, R0 ;  /* 0x8000000302067223 */ /* 0x000fc80000000000 */
[----:B------:R-:W-:Y:S01]  /*2f00*/  FFMA R2, R5, R6, R2 ;  /* 0x0000000605027223 */ /* 0x000fe20000000002 */
[----:B012---:R-:W-:Y:S06]  /*2f10*/  @!P0 BRA `(.L_x_36) ;  /* 0x00000000000c8947 */ /* 0x007fec0003800000 */
[----:B------:R-:W-:-:S07]  /*2f20*/  MOV R42, 0x2f40 ;  /* 0x00002f40002a7802 */ /* 0x000fce0000000f00 */
[----:B0----5:R-:W-:Y:S05]  /*2f30*/  CALL.REL.NOINC `($__internal_0_$__cuda_sm3x_div_rn_noftz_f32_slowpath) ;  /* 0x0000002000607944 */ /* 0x021fea0003c00000 */
[----:B------:R-:W-:-:S07]  /*2f40*/  MOV R2, R0 ;  /* 0x0000000000027202 */ /* 0x000fce0000000f00 */
.L_x_36:
[----:B------:R-:W-:Y:S05]  /*2f50*/  BSYNC.RECONVERGENT B2 ;  /* 0x0000000000027941 */ /* 0x000fea0003800200 */
.L_x_35:
[----:B------:R-:W1:Y:S01]  /*2f60*/  LDCU UR6, c[0x0][0x38c] ;  /* 0x00007180ff0677ac */ /* 0x000e620008000800 */
[----:B------:R-:W2:Y:S01]  /*2f70*/  LDC.64 R4, c[0x0][0x380] ;  /* 0x0000e000ff047b82 */ /* 0x000ea20000000a00 */
[----:B------:R-:W-:-:S07]  /*2f80*/  IADD3 R9, PT, PT, R9, -UR5, R10 ;  /* 0x8000000509097c10 */ /* 0x000fce000fffe00a */
[----:B------:R-:W3:Y:S08]  /*2f90*/  LDC R15, c[0x0][0x3a0] ;  /* 0x0000e800ff0f7b82 */ /* 0x000ef00000000800 */
[----:B------:R-:W4:Y:S01]  /*2fa0*/  LDC.64 R12, c[0x0][0x398] ;  /* 0x0000e600ff0c7b82 */ /* 0x000f220000000a00 */
[----:B-1----:R-:W-:-:S04]  /*2fb0*/  IMAD R30, R9, UR6, RZ ;  /* 0x00000006091e7c24 */ /* 0x002fc8000f8e02ff */
[----:B------:R-:W-:-:S04]  /*2fc0*/  IMAD R11, R30, 0x3, R33 ;  /* 0x000000031e0b7824 */ /* 0x000fc800078e0221 */
[----:B--2---:R-:W-:-:S05]  /*2fd0*/  IMAD.WIDE R10, R11, 0x4, R4 ;  /* 0x000000040b0a7825 */ /* 0x004fca00078e0204 */
[----:B------:R-:W2:Y:S01]  /*2fe0*/  LDG.E R6, desc[UR14][R10.64] ;  /* 0x0000000e0a067981 */ /* 0x000ea2000c1e1900 */
[----:B---3--:R-:W-:-:S05]  /*2ff0*/  IADD3 R0, PT, PT, R15, -UR5, RZ ;  /* 0x800000050f007c10 */ /* 0x008fca000fffe0ff */
[----:B------:R-:W-:-:S05]  /*3000*/  IMAD R0, R0, UR8, R0 ;  /* 0x0000000800007c24 */ /* 0x000fca000f8e0200 */
[----:B------:R-:W-:-:S05]  /*3010*/  IADD3 R5, PT, PT, R0, R15, RZ ;  /* 0x0000000f00057210 */ /* 0x000fca0007ffe0ff */
[----:B------:R-:W-:-:S04]  /*3020*/  IMAD R28, R5, 0x3, R28 ;  /* 0x00000003051c7824 */ /* 0x000fc800078e021c */
[----:B----4-:R-:W-:-:S05]  /*3030*/  IMAD.WIDE R12, R28, 0x4, R12 ;  /* 0x000000041c0c7825 */ /* 0x010fca00078e020c */
[----:B------:R1:W5:Y:S01]  /*3040*/  LDG.E R16, desc[UR14][R12.64] ;  /* 0x0000000e0c107981 */ /* 0x000362000c1e1900 */
[----:B------:R-:W-:Y:S01]  /*3050*/  HFMA2 R5, -RZ, RZ, 0.96630859375, -0.0022525787353515625 ;  /* 0x3bbb989dff057431 */ /* 0x000fe200000001ff */
[----:B------:R-:W-:-:S04]  /*3060*/  MOV R9, 0x437c0000 ;  /* 0x437c000000097802 */ /* 0x000fc80000000f00 */
[----:B------:R-:W-:-:S04]  /*3070*/  FFMA.SAT R0, R2, R5, 0.5 ;  /* 0x3f00000002007423 */ /* 0x000fc80000002005 */
[----:B------:R-:W-:Y:S02]  /*3080*/  FFMA.RM R4, R0, R9, 12582913 ;  /* 0x4b40000100047423 */ /* 0x000fe40000004009 */
[----:B------:R-:W-:Y:S02]  /*3090*/  MUFU.RCP R0, R3 ;  /* 0x0000000300007308 */ /* 0x000fe40000001000 */
[----:B------:R-:W-:-:S04]  /*30a0*/  FADD R5, R4, -12583039 ;  /* 0xcb40007f04057421 */ /* 0x000fc80000000000 */
[----:B------:R-:W-:-:S04]  /*30b0*/  FFMA R5, R2, 1.4426950216293334961, -R5 ;  /* 0x3fb8aa3b02057823 */ /* 0x000fc80000000805 */
[----:B------:R-:W-:-:S06]  /*30c0*/  FFMA R5, R2, 1.925963033500011079e-08, R5 ;  /* 0x32a5706002057823 */ /* 0x000fcc0000000005 */
[----:B------:R-:W3:Y:S01]  /*30d0*/  MUFU.EX2 R5, R5 ;  /* 0x0000000500057308 */ /* 0x000ee20000000800 */
[----:B------:R-:W-:Y:S01]  /*30e0*/  SHF.L.U32 R4, R4, 0x17, RZ ;  /* 0x0000001704047819 */ /* 0x000fe200000006ff */
[----:B------:R-:W-:Y:S04]  /*30f0*/  BSSY.RECONVERGENT B2, `(.L_x_37) ;  /* 0x000000f000027945 */ /* 0x000fe80003800200 */
[----:B---3--:R-:W-:-:S04]  /*3100*/  FMUL R4, R4, R5 ;  /* 0x0000000504047220 */ /* 0x008fc80000400000 */
[----:B-----5:R-:W-:Y:S01]  /*3110*/  FMUL R29, R29, R4 ;  /* 0x000000041d1d7220 */ /* 0x020fe20000400000 */
[----:B--2---:R-:W-:-:S04]  /*3120*/  FADD R6, -R7, R6 ;  /* 0x0000000607067221 */ /* 0x004fc80000000100 */
[----:B------:R-:W-:Y:S01]  /*3130*/  FMUL R6, R6, -R6 ;  /* 0x8000000606067220 */ /* 0x000fe20000400000 */
[----:B------:R-:W-:-:S03]  /*3140*/  FFMA R7, R0, -R3, 1 ;  /* 0x3f80000000077423 */ /* 0x000fc60000000803 */
[----:B------:R-:W2:Y:S01]  /*3150*/  FCHK P0, R6, R3 ;  /* 0x0000000306007302 */ /* 0x000ea20000000000 */
[----:B------:R-:W-:-:S04]  /*3160*/  FFMA R0, R0, R7, R0 ;  /* 0x0000000700007223 */ /* 0x000fc80000000000 */
[----:B------:R-:W-:-:S04]  /*3170*/  FFMA R7, R0, R6, RZ ;  /* 0x0000000600077223 */ /* 0x000fc800000000ff */
[----:B------:R-:W-:-:S04]  /*3180*/  FFMA R2, R7, -R3, R6 ;  /* 0x8000000307027223 */ /* 0x000fc80000000006 */
[----:B------:R-:W-:Y:S01]  /*3190*/  FFMA R0, R0, R2, R7 ;  /* 0x0000000200007223 */ /* 0x000fe20000000007 */
[----:B-12---:R-:W-:Y:S06]  /*31a0*/  @!P0 BRA `(.L_x_38) ;  /* 0x00000000000c8947 */ /* 0x006fec0003800000 */
[----:B------:R-:W-:Y:S02]  /*31b0*/  MOV R0, R6 ;  /* 0x0000000600007202 */ /* 0x000fe40000000f00 */
[----:B------:R-:W-:-:S07]  /*31c0*/  MOV R42, 0x31e0 ;  /* 0x000031e0002a7802 */ /* 0x000fce0000000f00 */
[----:B0-----:R-:W-:Y:S05]  /*31d0*/  CALL.REL.NOINC `($__internal_0_$__cuda_sm3x_div_rn_noftz_f32_slowpath) ;  /* 0x0000001c00b87944 */ /* 0x001fea0003c00000 */
.L_x_38:
[----:B------:R-:W-:Y:S05]  /*31e0*/  BSYNC.RECONVERGENT B2 ;  /* 0x0000000000027941 */ /* 0x000fea0003800200 */
.L_x_37:
[----:B------:R-:W-:-:S05]  /*31f0*/  FFMA R37, R8, R29, R37 ;  /* 0x0000001d08257223 */ /* 0x000fca0000000025 */
[----:B------:R1:W-:Y:S04]  /*3200*/  STG.E desc[UR14][R20.64], R37 ;  /* 0x0000002514007986 */ /* 0x0003e8000c10190e */
[----:B------:R-:W1:Y:S01]  /*3210*/  LDG.E R10, desc[UR14][R10.64] ;  /* 0x0000000e0a0a7981 */ /* 0x000e62000c1e1900 */
        /* <DEDUP_REMOVED lines=9> */
[----:B------:R-:W2:Y:S02]  /*32b0*/  MUFU.EX2 R5, R5 ;  /* 0x0000000500057308 */ /* 0x000ea40000000800 */
[----:B--2---:R-:W-:-:S04]  /*32c0*/  FMUL R7, R2, R5 ;  /* 0x0000000502077220 */ /* 0x004fc80000400000 */
[----:B------:R-:W-:-:S04]  /*32d0*/  FMUL R16, R16, R7 ;  /* 0x0000000710107220 */ /* 0x000fc80000400000 */
[----:B-1----:R-:W-:-:S05]  /*32e0*/  FFMA R37, R16, R10, R37 ;  /* 0x0000000a10257223 */ /* 0x002fca0000000025 */
[----:B------:R1:W-:Y:S01]  /*32f0*/  STG.E desc[UR14][R20.64], R37 ;  /* 0x0000002514007986 */ /* 0x0003e2000c10190e */
[----:B------:R-:W-:Y:S05]  /*3300*/  BRA.U !UP0, `(.L_x_39) ;  /* 0x0000000908d87547 */ /* 0x000fea000b800000 */
[----:B------:R-:W-:Y:S01]  /*3310*/  MOV R11, 0xffffffff ;  /* 0xffffffff000b7802 */ /* 0x000fe20000000f00 */
[----:B------:R-:W2:Y:S01]  /*3320*/  LDCU UR8, c[0x0][0x3a0] ;  /* 0x00007400ff0877ac */ /* 0x000ea20008000800 */
[----:B------:R-:W3:Y:S01]  /*3330*/  LDCU UR9, c[0x0][0x38c] ;  /* 0x00007180ff0977ac */ /* 0x000ee20008000800 */
[----:B------:R-:W-:-:S05]  /*3340*/  UMOV UR6, 0x1 ;  /* 0x0000000100067882 */ /* 0x000fca0000000000 */
.L_x_48:
[----:B----4-:R-:W4:Y:S01]  /*3350*/  LDC R13, c[0x0][0x38c] ;  /* 0x0000e300ff0d7b82 */ /* 0x010f220000000800 */
[----:B------:R-:W-:Y:S01]  /*3360*/  ISETP.GE.U32.AND P0, PT, R41, UR6, PT ;  /* 0x0000000629007c0c */ /* 0x000fe2000bf06070 */
[----:B------:R-:W2:Y:S01]  /*3370*/  LDG.E R10, desc[UR14][R18.64] ;  /* 0x0000000e120a7981 */ /* 0x000ea2000c1e1900 */
[----:B------:R-:W-:-:S05]  /*3380*/  IADD3 R0, PT, PT, R11, R30, R41 ;  /* 0x0000001e0b007210 */ /* 0x000fca0007ffe029 */
[----:B------:R-:W0:Y:S08]  /*3390*/  LDC.64 R8, c[0x0][0x380] ;  /* 0x0000e000ff087b82 */ /* 0x000e300000000a00 */
[----:B------:R-:W1:Y:S01]  /*33a0*/  LDC.64 R4, c[0x0][0x398] ;  /* 0x0000e600ff047b82 */ /* 0x000e620000000a00 */
[----:B----4-:R-:W-:-:S04]  /*33b0*/  SEL R7, R13, RZ, !P0 ;  /* 0x000000ff0d077207 */ /* 0x010fc80004000000 */
[----:B------:R-:W-:-:S05]  /*33c0*/  IADD3 R0, PT, PT, R7, R0, RZ ;  /* 0x0000000007007210 */ /* 0x000fca0007ffe0ff */
[----:B------:R-:W-:-:S04]  /*33d0*/  IMAD R23, R0, 0x3, R33 ;  /* 0x0000000300177824 */ /* 0x000fc800078e0221 */
[----:B0-----:R-:W-:-:S05]  /*33e0*/  IMAD.WIDE R22, R23, 0x4, R8 ;  /* 0x0000000417167825 */ /* 0x001fca00078e0208 */
[----:B------:R-:W2:Y:S01]  /*33f0*/  LDG.E R12, desc[UR14][R22.64] ;  /* 0x0000000e160c7981 */ /* 0x000ea2000c1e1900 */
[----:B------:R-:W-:-:S05]  /*3400*/  MOV R9, UR6 ;  /* 0x0000000600097c02 */ /* 0x000fca0008000f00 */
[----:B------:R-:W-:-:S04]  /*3410*/  IMAD R9, R9, 0x3, R32 ;  /* 0x0000000309097824 */ /* 0x000fc800078e0220 */
[----:B-1----:R-:W-:-:S05]  /*3420*/  IMAD.WIDE R4, R9, 0x4, R4 ;  /* 0x0000000409047825 */ /* 0x002fca00078e0204 */
[----:B------:R0:W5:Y:S01]  /*3430*/  LDG.E R9, desc[UR14][R4.64] ;  /* 0x0000000e04097981 */ /* 0x000162000c1e1900 */
[----:B------:R-:W1:Y:S01]  /*3440*/  MUFU.RCP R0, R3 ;  /* 0x0000000300007308 */ /* 0x000e620000001000 */
[----:B------:R-:W-:Y:S01]  /*3450*/  IADD3 R14, PT, PT, R41, UR6, RZ ;  /* 0x00000006290e7c10 */ /* 0x000fe2000fffe0ff */
[----:B------:R-:W-:Y:S03]  /*3460*/  BSSY.RECONVERGENT B2, `(.L_x_40) ;  /* 0x000000f000027945 */ /* 0x000fe60003800200 */
[----:B------:R-:W-:Y:S01]  /*3470*/  ISETP.GE.AND P1, PT, R14, R13, PT ;  /* 0x0000000d0e00720c */ /* 0x000fe20003f26270 */
[----:B-1----:R-:W-:-:S04]  /*3480*/  FFMA R15, R0, -R3, 1 ;  /* 0x3f800000000f7423 */ /* 0x002fc80000000803 */
[----:B------:R-:W-:Y:S01]  /*3490*/  FFMA R0, R0, R15, R0 ;  /* 0x0000000f00007223 */ /* 0x000fe20000000000 */
[----:B------:R-:W-:Y:S01]  /*34a0*/  SEL R13, R13, RZ, P1 ;  /* 0x000000ff0d0d7207 */ /* 0x000fe20000800000 */
[----:B--2---:R-:W-:-:S04]  /*34b0*/  FADD R2, R12, -R10 ;  /* 0x8000000a0c027221 */ /* 0x004fc80000000000 */
[----:B------:R-:W-:-:S04]  /*34c0*/  FMUL R6, R2, -R2 ;  /* 0x8000000202067220 */ /* 0x000fc80000400000 */
[----:B------:R-:W1:Y:S01]  /*34d0*/  FCHK P0, R6, R3 ;  /* 0x0000000306007302 */ /* 0x000e620000000000 */
[----:B------:R-:W-:-:S04]  /*34e0*/  FFMA R15, R0, R6, RZ ;  /* 0x00000006000f7223 */ /* 0x000fc800000000ff */
[----:B------:R-:W-:-:S04]  /*34f0*/  FFMA R2, R15, -R3, R6 ;  /* 0x800000030f027223 */ /* 0x000fc80000000006 */
[----:B------:R-:W-:Y:S01]  /*3500*/  FFMA R0, R0, R2, R15 ;  /* 0x0000000200007223 */ /* 0x000fe2000000000f */
[----:B01----:R-:W-:Y:S06]  /*3510*/  @!P0 BRA `(.L_x_41) ;  /* 0x00000000000c8947 */ /* 0x003fec0003800000 */
[----:B------:R-:W-:Y:S02]  /*3520*/  MOV R0, R6 ;  /* 0x0000000600007202 */ /* 0x000fe40000000f00 */
[----:B------:R-:W-:-:S07]  /*3530*/  MOV R42, 0x3550 ;  /* 0x00003550002a7802 */ /* 0x000fce0000000f00 */
[----:B---3-5:R-:W-:Y:S05]  /*3540*/  CALL.REL.NOINC `($__internal_0_$__cuda_sm3x_div_rn_noftz_f32_slowpath) ;  /* 0x0000001800dc7944 */ /* 0x028fea0003c00000 */
.L_x_41:
[----:B---3--:R-:W-:Y:S05]  /*3550*/  BSYNC.RECONVERGENT B2 ;  /* 0x0000000000027941 */ /* 0x008fea0003800200 */
.L_x_40:
[----:B------:R-:W0:Y:S01]  /*3560*/  LDC.64 R24, c[0x0][0x380] ;  /* 0x0000e000ff187b82 */ /* 0x000e220000000a00 */
[----:B------:R-:W-:-:S05]  /*3570*/  IADD3 R2, PT, PT, -R13, R14, R30 ;  /* 0x0000000e0d027210 */ /* 0x000fca0007ffe11e */
[----:B------:R-:W-:Y:S02]  /*3580*/  IMAD R15, R2, 0x3, R33 ;  /* 0x00000003020f7824 */ /* 0x000fe400078e0221 */
[----:B------:R-:W1:Y:S02]  /*3590*/  LDC.64 R4, c[0x0][0x398] ;  /* 0x0000e600ff047b82 */ /* 0x000e640000000a00 */
[----:B0-----:R-:W-:-:S05]  /*35a0*/  IMAD.WIDE R24, R15, 0x4, R24 ;  /* 0x000000040f187825 */ /* 0x001fca00078e0218 */
[----:B------:R-:W2:Y:S01]  /*35b0*/  LDG.E R17, desc[UR14][R24.64] ;  /* 0x0000000e18117981 */ /* 0x000ea2000c1e1900 */
[----:B------:R-:W-:-:S04]  /*35c0*/  IMAD R15, R11, 0x3, R32 ;  /* 0x000000030b0f7824 */ /* 0x000fc800078e0220 */
[----:B-1----:R-:W-:-:S04]  /*35d0*/  IMAD.WIDE R4, R15, 0x4, R4 ;  /* 0x000000040f047825 */ /* 0x002fc800078e0204 */
[----:B------:R-:W-:Y:S01]  /*35e0*/  HFMA2 R15, -RZ, RZ, 0.96630859375, -0.0022525787353515625 ;  /* 0x3bbb989dff0f7431 */ /* 0x000fe200000001ff */
[----:B------:R-:W-:Y:S01]  /*35f0*/  MOV R23, 0x437c0000 ;  /* 0x437c000000177802 */ /* 0x000fe20000000f00 */
[----:B------:R-:W0:Y:S01]  /*3600*/  MUFU.RCP R22, R3 ;  /* 0x0000000300167308 */ /* 0x000e220000001000 */
[----:B------:R0:W5:Y:S01]  /*3610*/  LDG.E R8, desc[UR14][R4.64] ;  /* 0x0000000e04087981 */ /* 0x000162000c1e1900 */
[----:B------:R-:W-:Y:S01]  /*3620*/  BSSY.RECONVERGENT B2, `(.L_x_42) ;  /* 0x0000016000027945 */ /* 0x000fe20003800200 */
[----:B------:R-:W-:-:S04]  /*3630*/  FFMA.SAT R2, R0, R15, 0.5 ;  /* 0x3f00000000027423 */ /* 0x000fc8000000200f */
[----:B------:R-:W-:-:S04]  /*3640*/  FFMA.RM R2, R2, R23, 12582913 ;  /* 0x4b40000102027423 */ /* 0x000fc80000004017 */
[----:B------:R-:W-:Y:S01]  /*3650*/  FADD R15, R2, -12583039 ;  /* 0xcb40007f020f7421 */ /* 0x000fe20000000000 */
[----:B0-----:R-:W-:Y:S01]  /*3660*/  FFMA R5, R22, -R3, 1 ;  /* 0x3f80000016057423 */ /* 0x001fe20000000803 */
[----:B------:R-:W-:Y:S02]  /*3670*/  SHF.L.U32 R2, R2, 0x17, RZ ;  /* 0x0000001702027819 */ /* 0x000fe400000006ff */
        /* <DEDUP_REMOVED lines=10> */
[----:B------:R-:W-:-:S04]  /*3720*/  FFMA R4, R5, -R3, R6 ;  /* 0x8000000305047223 */ /* 0x000fc80000000006 */
[----:B------:R-:W-:Y:S01]  /*3730*/  FFMA R0, R0, R4, R5 ;  /* 0x0000000400007223 */ /* 0x000fe20000000005 */
[----:B0-----:R-:W-:Y:S06]  /*3740*/  @!P0 BRA `(.L_x_43) ;  /* 0x00000000000c8947 */ /* 0x001fec0003800000 */
[----:B------:R-:W-:Y:S02]  /*3750*/  MOV R0, R6 ;  /* 0x0000000600007202 */ /* 0x000fe40000000f00 */
[----:B------:R-:W-:-:S07]  /*3760*/  MOV R42, 0x3780 ;  /* 0x00003780002a7802 */ /* 0x000fce0000000f00 */
[----:B------:R-:W-:Y:S05]  /*3770*/  CALL.REL.NOINC `($__internal_0_$__cuda_sm3x_div_rn_noftz_f32_slowpath) ;  /* 0x0000001800507944 */ /* 0x000fea0003c00000 */
.L_x_43:
[----:B------:R-:W-:Y:S05]  /*3780*/  BSYNC.RECONVERGENT B2 ;  /* 0x0000000000027941 */ /* 0x000fea0003800200 */
.L_x_42:
[----:B------:R-:W0:Y:S01]  /*3790*/  LDC.64 R22, c[0x0][0x380] ;  /* 0x0000e000ff167b82 */ /* 0x000e220000000a00 */
[----:B------:R-:W-:-:S04]  /*37a0*/  IADD3 R2, PT, PT, R11, R34, R41 ;  /* 0x000000220b027210 */ /* 0x000fc80007ffe029 */
[----:B------:R-:W-:-:S03]  /*37b0*/  IADD3 R2, PT, PT, R7, R2, RZ ;  /* 0x0000000207027210 */ /* 0x000fc60007ffe0ff */
[----:B------:R-:W1:Y:S02]  /*37c0*/  LDC.64 R4, c[0x0][0x398] ;  /* 0x0000e600ff047b82 */ /* 0x000e640000000a00 */
[----:B------:R-:W-:-:S04]  /*37d0*/  IMAD R7, R2, 0x3, R33 ;  /* 0x0000000302077824 */ /* 0x000fc800078e0221 */
[----:B0-----:R-:W-:-:S05]  /*37e0*/  IMAD.WIDE R22, R7, 0x4, R22 ;  /* 0x0000000407167825 */ /* 0x001fca00078e0216 */
[----:B------:R-:W2:Y:S01]  /*37f0*/  LDG.E R15, desc[UR14][R22.64] ;  /* 0x0000000e160f7981 */ /* 0x000ea2000c1e1900 */
[----:B------:R-:W-:Y:S01]  /*3800*/  HFMA2 R17, -RZ, RZ, 0.96630859375, -0.0022525787353515625 ;  /* 0x3bbb989dff117431 */ /* 0x000fe200000001ff */
[----:B------:R-:W-:Y:S02]  /*3810*/  MOV R27, 0x437c0000 ;  /* 0x437c0000001b7802 */ /* 0x000fe40000000f00 */
[----:B------:R-:W-:Y:S01]  /*3820*/  MOV R7, UR6 ;  /* 0x0000000600077c02 */ /* 0x000fe20008000f00 */
[----:B------:R-:W0:Y:S04]  /*3830*/  MUFU.RCP R6, R3 ;  /* 0x0000000300067308 */ /* 0x000e280000001000 */
[----:B------:R-:W-:Y:S02]  /*3840*/  IMAD R7, R7, 0x3, R28 ;  /* 0x0000000307077824 */ /* 0x000fe400078e021c */
[----:B------:R-:W-:-:S02]  /*3850*/  FFMA.SAT R2, R0, R17, 0.5 ;  /* 0x3f00000000027423 */ /* 0x000fc40000002011 */
[----:B-1----:R-:W-:-:S04]  /*3860*/  IMAD.WIDE R4, R7, 0x4, R4 ;  /* 0x0000000407047825 */ /* 0x002fc800078e0204 */
[----:B------:R-:W-:Y:S01]  /*3870*/  FFMA.RM R2, R2, R27, 12582913 ;  /* 0x4b40000102027423 */ /* 0x000fe2000000401b */
[----:B------:R0:W5:Y:S03]  /*3880*/  LDG.E R7, desc[UR14][R4.64] ;  /* 0x0000000e04077981 */ /* 0x000166000c1e1900 */
[C---:B------:R-:W-:Y:S01]  /*3890*/  FADD R17, R2.reuse, -12583039 ;  /* 0xcb40007f02117421 */ /* 0x040fe20000000000 */
[----:B------:R-:W-:Y:S01]  /*38a0*/  SHF.L.U32 R2, R2, 0x17, RZ ;  /* 0x0000001702027819 */ /* 0x000fe200000006ff */
[----:B------:R-:W-:Y:S02]  /*38b0*/  BSSY.RECONVERGENT B2, `(.L_x_44) ;  /* 0x0000012000027945 */ /* 0x000fe40003800200 */
[----:B------:R-:W-:-:S04]  /*38c0*/  FFMA R17, R0, 1.4426950216293334961, -R17 ;  /* 0x3fb8aa3b00117823 */ /* 0x000fc80000000811 */
[----:B------:R-:W-:Y:S01]  /*38d0*/  FFMA R17, R0, 1.925963033500011079e-08, R17 ;  /* 0x32a5706000117823 */ /* 0x000fe20000000011 */
[----:B0-----:R-:W-:-:S04]  /*38e0*/  FFMA R5, R6, -R3, 1 ;  /* 0x3f80000006057423 */ /* 0x001fc80000000803 */
[----:B------:R-:W-:Y:S01]  /*38f0*/  FFMA R0, R6, R5, R6 ;  /* 0x0000000506007223 */ /* 0x000fe20000000006 */
[----:B------:R-:W0:Y:S02]  /*3900*/  MUFU.EX2 R17, R17 ;  /* 0x0000001100117308 */ /* 0x000e240000000800 */
[----:B0-----:R-:W-:-:S04]  /*3910*/  FMUL R5, R2, R17 ;  /* 0x0000001102057220 */ /* 0x001fc80000400000 */
[----:B------:R-:W-:Y:S01]  /*3920*/  FMUL R8, R8, R5 ;  /* 0x0000000508087220 */ /* 0x000fe20000400000 */
        /* <DEDUP_REMOVED lines=9> */
[----:B-----5:R-:W-:Y:S05]  /*39c0*/  CALL.REL.NOINC `($__internal_0_$__cuda_sm3x_div_rn_noftz_f32_slowpath) ;  /* 0x0000001400bc7944 */ /* 0x020fea0003c00000 */
.L_x_45:
[----:B------:R-:W-:Y:S05]  /*39d0*/  BSYNC.RECONVERGENT B2 ;  /* 0x0000000000027941 */ /* 0x000fea0003800200 */
.L_x_44:
[----:B------:R-:W0:Y:S01]  /*39e0*/  LDC.64 R4, c[0x0][0x380] ;  /* 0x0000e000ff047b82 */ /* 0x000e220000000a00 */
[----:B------:R-:W-:Y:S01]  /*39f0*/  IADD3 R14, PT, PT, -R13, R14, R34 ;  /* 0x0000000e0d0e7210 */ /* 0x000fe20007ffe122 */
[----:B------:R-:W-:-:S04]  /*3a00*/  IMAD R38, R40, UR9, R41 ;  /* 0x0000000928267c24 */ /* 0x000fc8000f8e0229 */
[----:B------:R-:W-:Y:S02]  /*3a10*/  IMAD R15, R14, 0x3, R33 ;  /* 0x000000030e0f7824 */ /* 0x000fe400078e0221 */
[----:B0-----:R-:W-:-:S04]  /*3a20*/  IMAD.WIDE R26, R38, 0x4, R4 ;  /* 0x00000004261a7825 */ /* 0x001fc800078e0204 */
[----:B------:R-:W-:Y:S02]  /*3a30*/  IMAD.WIDE R14, R15, 0x4, R4 ;  /* 0x000000040f0e7825 */ /* 0x000fe400078e0204 */
[----:B------:R0:W2:Y:S02]  /*3a40*/  LDG.E R26, desc[UR14][R26.64] ;  /* 0x0000000e1a1a7981 */ /* 0x0000a4000c1e1900 */
[----:B------:R-:W-:Y:S01]  /*3a50*/  HFMA2 R17, -RZ, RZ, 0.96630859375, -0.0022525787353515625 ;  /* 0x3bbb989dff117431 */ /* 0x000fe200000001ff */
[----:B------:R-:W1:Y:S01]  /*3a60*/  LDC.64 R4, c[0x0][0x398] ;  /* 0x0000e600ff047b82 */ /* 0x000e620000000a00 */
[----:B------:R-:W2:Y:S01]  /*3a70*/  LDG.E R13, desc[UR14][R14.64] ;  /* 0x0000000e0e0d7981 */ /* 0x000ea2000c1e1900 */
[----:B------:R-:W-:Y:S02]  /*3a80*/  MOV R31, 0x437c0000 ;  /* 0x437c0000001f7802 */ /* 0x000fe40000000f00 */
[----:B------:R-:W-:-:S04]  /*3a90*/  FFMA.SAT R2, R0, R17, 0.5 ;  /* 0x3f00000000027423 */ /* 0x000fc80000002011 */
[----:B------:R-:W-:Y:S01]  /*3aa0*/  FFMA.RM R2, R2, R31, 12582913 ;  /* 0x4b40000102027423 */ /* 0x000fe2000000401f */
[----:B------:R-:W3:Y:S03]  /*3ab0*/  MUFU.RCP R6, R3 ;  /* 0x0000000300067308 */ /* 0x000ee60000001000 */
[----:B------:R-:W-:Y:S01]  /*3ac0*/  FADD R17, R2, -12583039 ;  /* 0xcb40007f02117421 */ /* 0x000fe20000000000 */
[----:B0-----:R-:W-:-:S03]  /*3ad0*/  I2FP.F32.U32 R27, R33 ;  /* 0x00000021001b7245 */ /* 0x001fc60000201000 */
[----:B------:R-:W-:Y:S01]  /*3ae0*/  FFMA R17, R0, 1.4426950216293334961, -R17 ;  /* 0x3fb8aa3b00117823 */ /* 0x000fe20000000811 */
[----:B------:R-:W-:-:S03]  /*3af0*/  IMAD R11, R11, 0x3, R28 ;  /* 0x000000030b0b7824 */ /* 0x000fc600078e021c */
[----:B------:R-:W-:Y:S01]  /*3b00*/  FFMA R17, R0, 1.925963033500011079e-08, R17 ;  /* 0x32a5706000117823 */ /* 0x000fe20000000011 */
[----:B-1----:R-:W-:-:S05]  /*3b10*/  IMAD.WIDE R4, R11, 0x4, R4 ;  /* 0x000000040b047825 */ /* 0x002fca00078e0204 */
[----:B------:R-:W0:Y:S01]  /*3b20*/  MUFU.EX2 R17, R17 ;  /* 0x0000001100117308 */ /* 0x000e220000000800 */
[----:B------:R3:W5:Y:S01]  /*3b30*/  LDG.E R11, desc[UR14][R4.64] ;  /* 0x0000000e040b7981 */ /* 0x000762000c1e1900 */
[----:B------:R-:W-:Y:S01]  /*3b40*/  SHF.L.U32 R2, R2, 0x17, RZ ;  /* 0x0000001702027819 */ /* 0x000fe200000006ff */
[----:B---3--:R-:W-:-:S04]  /*3b50*/  FFMA R5, R6, -R3, 1 ;  /* 0x3f80000006057423 */ /* 0x008fc80000000803 */
[----:B------:R-:W-:Y:S01]  /*3b60*/  FFMA R0, R6, R5, R6 ;  /* 0x0000000506007223 */ /* 0x000fe20000000006 */
[----:B------:R-:W-:Y:S01]  /*3b70*/  BSSY.RECONVERGENT B2, `(.L_x_46) ;  /* 0x000000f000027945 */ /* 0x000fe20003800200 */
[----:B0-----:R-:W-:-:S04]  /*3b80*/  FMUL R2, R2, R17 ;  /* 0x0000001102027220 */ /* 0x001fc80000400000 */
[----:B-----5:R-:W-:Y:S01]  /*3b90*/  FMUL R7, R7, R2 ;  /* 0x0000000207077220 */ /* 0x020fe20000400000 */
[--C-:B--2---:R-:W-:Y:S01]  /*3ba0*/  FFMA R26, R26, -3, R13.reuse ;  /* 0xc04000001a1a7823 */ /* 0x104fe2000000000d */
[----:B------:R-:W-:-:S03]  /*3bb0*/  FADD R10, -R10, R13 ;  /* 0x0000000d0a0a7221 */ /* 0x000fc60000000100 */
[----:B------:R-:W-:-:S04]  /*3bc0*/  FADD R27, R26, R27 ;  /* 0x0000001b1a1b7221 */ /* 0x000fc80000000000 */
        /* <DEDUP_REMOVED lines=9> */
.L_x_47:
[----:B------:R-:W-:Y:S05]  /*3c60*/  BSYNC.RECONVERGENT B2 ;  /* 0x0000000000027941 */ /* 0x000fea0003800200 */
.L_x_46:
[----:B------:R-:W-:-:S05]  /*3c70*/  FFMA R37, R12, R9, R37 ;  /* 0x000000090c257223 */ /* 0x000fca0000000025 */
[----:B------:R0:W-:Y:S04]  /*3c80*/  STG.E desc[UR14][R20.64], R37 ;  /* 0x0000002514007986 */ /* 0x0001e8000c10190e */
        /* <DEDUP_REMOVED lines=15> */
[----:B------:R-:W-:Y:S01]  /*3d80*/  FADD R8, R9, R8 ;  /* 0x0000000809087221 */ /* 0x000fe20000000000 */
[----:B------:R-:W-:Y:S02]  /*3d90*/  UISETP.NE.AND UP0, UPT, UR6, UR8, UPT ;  /* 0x000000080600728c */ /* 0x000fe4000bf05270 */
[----:B------:R-:W-:Y:S01]  /*3da0*/  UIADD3 UR7, UPT, UPT, UR6, 0x1, URZ ;  /* 0x0000000106077890 */ /* 0x000fe2000fffe0ff */
[----:B------:R-:W1:Y:S01]  /*3db0*/  MUFU.EX2 R5, R5 ;  /* 0x0000000500057308 */ /* 0x000e620000000800 */
[----:B------:R-:W-:Y:S01]  /*3dc0*/  FADD R7, R7, R8 ;  /* 0x0000000807077221 */ /* 0x000fe20000000000 */
[----:B-1----:R-:W-:-:S04]  /*3dd0*/  FMUL R2, R2, R5 ;  /* 0x0000000502027220 */ /* 0x002fc80000400000 */
[----:B------:R-:W-:Y:S01]  /*3de0*/  FMUL R2, R11, R2 ;  /* 0x000000020b027220 */ /* 0x000fe20000400000 */
[----:B------:R-:W-:Y:S01]  /*3df0*/  LOP3.LUT R11, RZ, UR6, RZ, 0x33, !PT ;  /* 0x00000006ff0b7c12 */ /* 0x000fe2000f8e33ff */
[----:B------:R-:W-:Y:S02]  /*3e00*/  UMOV UR6, UR7 ;  /* 0x0000000700067c82 */ /* 0x000fe40008000000 */
[C---:B0-----:R-:W-:Y:S01]  /*3e10*/  FFMA R37, R2.reuse, R14, R13 ;  /* 0x0000000e02257223 */ /* 0x041fe2000000000d */
[----:B------:R-:W-:-:S04]  /*3e20*/  FADD R2, R2, R7 ;  /* 0x0000000702027221 */ /* 0x000fc80000000000 */
[----:B------:R4:W-:Y:S01]  /*3e30*/  STG.E desc[UR14][R20.64], R37 ;  /* 0x0000002514007986 */ /* 0x0009e2000c10190e */
[----:B------:R-:W-:Y:S01]  /*3e40*/  FADD R35, R2, R35 ;  /* 0x0000002302237221 */ /* 0x000fe20000000000 */
[----:B------:R-:W-:Y:S06]  /*3e50*/  BRA.U UP0, `(.L_x_48) ;  /* 0xfffffff5003c7547 */ /* 0x000fec000b83ffff */
[----:B------:R-:W-:Y:S05]  /*3e60*/  BRA `(.L_x_49) ;  /* 0x0000001000307947 */ /* 0x000fea0003800000 */
.L_x_39:
[----:B------:R-:W-:Y:S01]  /*3e70*/  MOV R17, 0xffffffff ;  /* 0xffffffff00117802 */ /* 0x000fe20000000f00 */
[----:B------:R-:W2:Y:S01]  /*3e80*/  LDCU UR8, c[0x0][0x3a0] ;  /* 0x00007400ff0877ac */ /* 0x000ea20008000800 */
[----:B------:R-:W3:Y:S01]  /*3e90*/  LDCU UR12, c[0x0][0x38c] ;  /* 0x00007180ff0c77ac */ /* 0x000ee20008000800 */
[----:B------:R-:W-:-:S05]  /*3ea0*/  UMOV UR6, 0x1 ;  /* 0x0000000100067882 */ /* 0x000fca0000000000 */
.L_x_62:
[----:B------:R-:W4:Y:S01]  /*3eb0*/  LDC R10, c[0x0][0x38c] ;  /* 0x0000e300ff0a7b82 */ /* 0x000f220000000800 */
[----:B------:R-:W-:Y:S01]  /*3ec0*/  ISETP.GE.U32.AND P0, PT, R41, UR6, PT ;  /* 0x0000000629007c0c */ /* 0x000fe2000bf06070 */
[----:B0-----:R-:W2:Y:S01]  /*3ed0*/  LDG.E R15, desc[UR14][R18.64] ;  /* 0x0000000e120f7981 */ /* 0x001ea2000c1e1900 */
[----:B------:R-:W-:-:S05]  /*3ee0*/  IADD3 R5, PT, PT, R17, R30, R41 ;  /* 0x0000001e11057210 */ /* 0x000fca0007ffe029 */
[----:B------:R-:W0:Y:S01]  /*3ef0*/  LDC.64 R6, c[0x0][0x380] ;  /* 0x0000e000ff067b82 */ /* 0x000e220000000a00 */
[----:B----4-:R-:W-:-:S04]  /*3f00*/  SEL R14, R10, RZ, !P0 ;  /* 0x000000ff0a0e7207 */ /* 0x010fc80004000000 */
[----:B------:R-:W-:-:S03]  /*3f10*/  IADD3 R0, PT, PT, R14, R5, RZ ;  /* 0x000000050e007210 */ /* 0x000fc60007ffe0ff */
[----:B------:R-:W4:Y:S02]  /*3f20*/  LDC.64 R4, c[0x0][0x398] ;  /* 0x0000e600ff047b82 */ /* 0x000f240000000a00 */
[----:B------:R-:W-:-:S04]  /*3f30*/  IMAD R9, R0, 0x3, R33 ;  /* 0x0000000300097824 */ /* 0x000fc800078e0221 */
[----:B0-----:R-:W-:-:S05]  /*3f40*/  IMAD.WIDE R6, R9, 0x4, R6 ;  /* 0x0000000409067825 */ /* 0x001fca00078e0206 */
[----:B------:R-:W2:Y:S01]  /*3f50*/  LDG.E R12, desc[UR14][R6.64] ;  /* 0x0000000e060c7981 */ /* 0x000ea2000c1e1900 */
[----:B------:R-:W-:-:S05]  /*3f60*/  MOV R9, UR6 ;  /* 0x0000000600097c02 */ /* 0x000fca0008000f00 */
[----:B------:R-:W-:-:S04]  /*3f70*/  IMAD R9, R9, 0x3, R32 ;  /* 0x0000000309097824 */ /* 0x000fc800078e0220 */
[----:B----4-:R-:W-:-:S05]  /*3f80*/  IMAD.WIDE R4, R9, 0x4, R4 ;  /* 0x0000000409047825 */ /* 0x010fca00078e0204 */
[----:B------:R0:W5:Y:S01]  /*3f90*/  LDG.E R11, desc[UR14][R4.64] ;  /* 0x0000000e040b7981 */ /* 0x000162000c1e1900 */
[----:B------:R-:W4:Y:S01]  /*3fa0*/  MUFU.RCP R0, R3 ;  /* 0x0000000300007308 */ /* 0x000f220000001000 */
[----:B------:R-:W-:Y:S01]  /*3fb0*/  IADD3 R13, PT, PT, R41, UR6, RZ ;  /* 0x00000006290d7c10 */ /* 0x000fe2000fffe0ff */
[----:B------:R-:W-:Y:S03]  /*3fc0*/  BSSY.RECONVERGENT B2, `(.L_x_50) ;  /* 0x000000f000027945 */ /* 0x000fe60003800200 */
[----:B------:R-:W-:Y:S01]  /*3fd0*/  ISETP.GE.AND P1, PT, R13, R10, PT ;  /* 0x0000000a0d00720c */ /* 0x000fe20003f26270 */
[----:B----4-:R-:W-:-:S04]  /*3fe0*/  FFMA R9, R0, -R3, 1 ;  /* 0x3f80000000097423 */ /* 0x010fc80000000803 */
[----:B------:R-:W-:Y:S01]  /*3ff0*/  FFMA R0, R0, R9, R0 ;  /* 0x0000000900007223 */ /* 0x000fe20000000000 */
[----:B------:R-:W-:Y:S01]  /*4000*/  SEL R10, R10, RZ, P1 ;  /* 0x000000ff0a0a7207 */ /* 0x000fe20000800000 */
[----:B--2---:R-:W-:-:S04]  /*4010*/  FADD R2, R12, -R15 ;  /* 0x8000000f0c027221 */ /* 0x004fc80000000000 */
[----:B------:R-:W-:-:S04]  /*4020*/  FMUL R8, R2, -R2 ;  /* 0x8000000202087220 */ /* 0x000fc80000400000 */
[----:B------:R-:W2:Y:S01]  /*4030*/  FCHK P0, R8, R3 ;  /* 0x0000000308007302 */ /* 0x000ea20000000000 */
[----:B------:R-:W-:-:S04]  /*4040*/  FFMA R7, R0, R8, RZ ;  /* 0x0000000800077223 */ /* 0x000fc800000000ff */
[----:B------:R-:W-:-:S04]  /*4050*/  FFMA R2, R7, -R3, R8 ;  /* 0x8000000307027223 */ /* 0x000fc80000000008 */
[----:B------:R-:W-:Y:S01]  /*4060*/  FFMA R0, R0, R2, R7 ;  /* 0x0000000200007223 */ /* 0x000fe20000000007 */
[----:B0-2---:R-:W-:Y:S06]  /*4070*/  @!P0 BRA `(.L_x_51) ;  /* 0x00000000000c8947 */ /* 0x005fec0003800000 */
[----:B------:R-:W-:Y:S02]  /*4080*/  MOV R0, R8 ;  /* 0x0000000800007202 */ /* 0x000fe40000000f00 */
[----:B------:R-:W-:-:S07]  /*4090*/  MOV R42, 0x40b0 ;  /* 0x000040b0002a7802 */ /* 0x000fce0000000f00 */
[----:B-1-3-5:R-:W-:Y:S05]  /*40a0*/  CALL.REL.NOINC `($__internal_0_$__cuda_sm3x_div_rn_noftz_f32_slowpath) ;  /* 0x0000001000047944 */ /* 0x02afea0003c00000 */
.L_x_51:
[----:B---3--:R-:W-:Y:S05]  /*40b0*/  BSYNC.RECONVERGENT B2 ;  /* 0x0000000000027941 */ /* 0x008fea0003800200 */
.L_x_50:
[----:B------:R-:W0:Y:S01]  /*40c0*/  LDC.64 R22, c[0x0][0x380] ;  /* 0x0000e000ff167b82 */ /* 0x000e220000000a00 */
[----:B------:R-:W-:-:S05]  /*40d0*/  IADD3 R2, PT, PT, -R10, R13, R30 ;  /* 0x0000000d0a027210 */ /* 0x000fca0007ffe11e */
[----:B------:R-:W-:Y:S02]  /*40e0*/  IMAD R7, R2, 0x3, R33 ;  /* 0x0000000302077824 */ /* 0x000fe400078e0221 */
[----:B------:R-:W2:Y:S02]  /*40f0*/  LDC.64 R4, c[0x0][0x398] ;  /* 0x0000e600ff047b82 */ /* 0x000ea40000000a00 */
[----:B0-----:R-:W-:-:S05]  /*4100*/  IMAD.WIDE R22, R7, 0x4, R22 ;  /* 0x0000000407167825 */ /* 0x001fca00078e0216 */
[----:B------:R-:W3:Y:S01]  /*4110*/  LDG.E R6, desc[UR14][R22.64] ;  /* 0x0000000e16067981 */ /* 0x000ee2000c1e1900 */
[----:B------:R-:W-:-:S04]  /*4120*/  IMAD R7, R17, 0x3, R32 ;  /* 0x0000000311077824 */ /* 0x000fc800078e0220 */
[----:B--2---:R-:W-:-:S04]  /*4130*/  IMAD.WIDE R4, R7, 0x4, R4 ;  /* 0x0000000407047825 */ /* 0x004fc800078e0204 */
        /* <DEDUP_REMOVED lines=16> */
[----:B---3--:R-:W-:-:S04]  /*4240*/  FADD R6, -R15, R6 ;  /* 0x000000060f067221 */ /* 0x008fc80000000100 */
        /* <DEDUP_REMOVED lines=8> */
[----:B-1----:R-:W-:Y:S05]  /*42d0*/  CALL.REL.NOINC `($__internal_0_$__cuda_sm3x_div_rn_noftz_f32_slowpath) ;  /* 0x0000000c00787944 */ /* 0x002fea0003c00000 */
.L_x_53:
[----:B------:R-:W-:Y:S05]  /*42e0*/  BSYNC.RECONVERGENT B2 ;  /* 0x0000000000027941 */ /* 0x000fea0003800200 */
.L_x_52:
[----:B------:R-:W0:Y:S01]  /*42f0*/  LDC.64 R24, c[0x0][0x380] ;  /* 0x0000e000ff187b82 */ /* 0x000e220000000a00 */
[----:B------:R-:W-:-:S04]  /*4300*/  IADD3 R5, PT, PT, R17, R34, R41 ;  /* 0x0000002211057210 */ /* 0x000fc80007ffe029 */
[----:B------:R-:W-:-:S03]  /*4310*/  IADD3 R2, PT, PT, R14, R5, RZ ;  /* 0x000000050e027210 */ /* 0x000fc60007ffe0ff */
[----:B------:R-:W2:Y:S02]  /*4320*/  LDC.64 R4, c[0x0][0x398] ;  /* 0x0000e600ff047b82 */ /* 0x000ea40000000a00 */
[----:B------:R-:W-:-:S04]  /*4330*/  IMAD R7, R2, 0x3, R33 ;  /* 0x0000000302077824 */ /* 0x000fc800078e0221 */
[----:B0-----:R-:W-:-:S05]  /*4340*/  IMAD.WIDE R24, R7, 0x4, R24 ;  /* 0x0000000407187825 */ /* 0x001fca00078e0218 */
[----:B------:R-:W3:Y:S01]  /*4350*/  LDG.E R2, desc[UR14][R24.64] ;  /* 0x0000000e18027981 */ /* 0x000ee2000c1e1900 */
[----:B------:R-:W-:-:S05]  /*4360*/  MOV R7, UR6 ;  /* 0x0000000600077c02 */ /* 0x000fca0008000f00 */
        /* <DEDUP_REMOVED lines=17> */
[----:B------:R-:W-:Y:S01]  /*4480*/  FMUL R8, R8, R5 ;  /* 0x0000000508087220 */ /* 0x000fe20000400000 */
        /* <DEDUP_REMOVED lines=9> */
[----:B-1---5:R-:W-:Y:S05]  /*4520*/  CALL.REL.NOINC `($__internal_0_$__cuda_sm3x_div_rn_noftz_f32_slowpath) ;  /* 0x0000000800e47944 */ /* 0x022fea0003c00000 */
[----:B------:R-:W-:-:S07]  /*4530*/  MOV R42, R0 ;  /* 0x00000000002a7202 */ /* 0x000fce0000000f00 */
.L_x_55:
[----:B------:R-:W-:Y:S05]  /*4540*/  BSYNC.RECONVERGENT B2 ;  /* 0x0000000000027941 */ /* 0x000fea0003800200 */
.L_x_54:
[----:B------:R-:W0:Y:S01]  /*4550*/  LDC.64 R4, c[0x0][0x380] ;  /* 0x0000e000ff047b82 */ /* 0x000e220000000a00 */
[----:B------:R-:W-:Y:S01]  /*4560*/  IADD3 R0, PT, PT, -R10, R13, R34 ;  /* 0x0000000d0a007210 */ /* 0x000fe20007ffe122 */
[----:B------:R-:W-:-:S04]  /*4570*/  IMAD R38, R40, UR12, R41 ;  /* 0x0000000c28267c24 */ /* 0x000fc8000f8e0229 */
[----:B------:R-:W-:Y:S02]  /*4580*/  IMAD R27, R0, 0x3, R33 ;  /* 0x00000003001b7824 */ /* 0x000fe400078e0221 */
[----:B------:R-:W-:Y:S02]  /*4590*/  HFMA2 R7, -RZ, RZ, 0.96630859375, -0.0022525787353515625 ;  /* 0x3bbb989dff077431 */ /* 0x000fe400000001ff */
[----:B0-----:R-:W-:-:S04]  /*45a0*/  IMAD.WIDE R26, R27, 0x4, R4 ;  /* 0x000000041b1a7825 */ /* 0x001fc800078e0204 */
[----:B------:R-:W-:Y:S01]  /*45b0*/  IMAD.WIDE R4, R38, 0x4, R4 ;  /* 0x0000000426047825 */ /* 0x000fe200078e0204 */
[----:B------:R-:W2:Y:S05]  /*45c0*/  LDG.E R0, desc[UR14][R26.64] ;  /* 0x0000000e1a007981 */ /* 0x000eaa000c1e1900 */
[----:B------:R2:W3:Y:S01]  /*45d0*/  LDG.E R5, desc[UR14][R4.64] ;  /* 0x0000000e04057981 */ /* 0x0004e2000c1e1900 */
[----:B------:R-:W-:Y:S01]  /*45e0*/  FFMA.SAT R2, R42, R7, 0.5 ;  /* 0x3f0000002a027423 */ /* 0x000fe20000002007 */
[----:B------:R-:W-:Y:S01]  /*45f0*/  MOV R43, 0x437c0000 ;  /* 0x437c0000002b7802 */ /* 0x000fe20000000f00 */
[----:B------:R-:W0:Y:S04]  /*4600*/  LDC.64 R6, c[0x0][0x398] ;  /* 0x0000e600ff067b82 */ /* 0x000e280000000a00 */
[----:B------:R-:W-:-:S04]  /*4610*/  FFMA.RM R2, R2, R43, 12582913 ;  /* 0x4b40000102027423 */ /* 0x000fc8000000402b */
[----:B------:R-:W-:-:S04]  /*4620*/  FADD R43, R2, -12583039 ;  /* 0xcb40007f022b7421 */ /* 0x000fc80000000000 */
[----:B------:R-:W-:-:S04]  /*4630*/  FFMA R43, R42, 1.4426950216293334961, -R43 ;  /* 0x3fb8aa3b2a2b7823 */ /* 0x000fc8000000082b */
[----:B------:R-:W-:Y:S01]  /*4640*/  FFMA R42, R42, 1.925963033500011079e-08, R43 ;  /* 0x32a570602a2a7823 */ /* 0x000fe2000000002b */
[----:B------:R-:W-:-:S04]  /*4650*/  IMAD R43, R17, 0x3, R28 ;  /* 0x00000003112b7824 */ /* 0x000fc800078e021c */
[----:B0-----:R-:W-:-:S06]  /*4660*/  IMAD.WIDE R6, R43, 0x4, R6 ;  /* 0x000000042b067825 */ /* 0x001fcc00078e0206 */
[----:B------:R0:W5:Y:S01]  /*4670*/  LDG.E R7, desc[UR14][R6.64] ;  /* 0x0000000e06077981 */ /* 0x000162000c1e1900 */
[----:B------:R-:W-:Y:S01]  /*4680*/  SHF.L.U32 R2, R2, 0x17, RZ ;  /* 0x0000001702027819 */ /* 0x000fe200000006ff */
[----:B------:R-:W-:Y:S01]  /*4690*/  BSSY.RECONVERGENT B2, `(.L_x_56) ;  /* 0x0000014000027945 */ /* 0x000fe20003800200 */
[--C-:B--2---:R-:W-:Y:S01]  /*46a0*/  FADD R4, -R15, R0.reuse ;  /* 0x000000000f047221 */ /* 0x104fe20000000100 */
[----:B---3--:R-:W-:Y:S01]  /*46b0*/  FFMA R5, R5, -3, R0 ;  /* 0xc040000005057823 */ /* 0x008fe20000000000 */
[----:B------:R-:W-:-:S05]  /*46c0*/  I2FP.F32.U32 R0, R33 ;  /* 0x0000002100007245 */ /* 0x000fca0000201000 */
[----:B------:R-:W-:Y:S02]  /*46d0*/  FADD R15, R0, R5 ;  /* 0x00000005000f7221 */ /* 0x000fe40000000000 */
[----:B------:R-:W2:Y:S02]  /*46e0*/  MUFU.RCP R0, R3 ;  /* 0x0000000300007308 */ /* 0x000ea40000001000 */
[----:B------:R-:W-:-:S06]  /*46f0*/  FMUL R4, R4, -R15 ;  /* 0x8000000f04047220 */ /* 0x000fcc0000400000 */
[----:B------:R-:W3:Y:S08]  /*4700*/  MUFU.EX2 R5, R42 ;  /* 0x0000002a00057308 */ /* 0x000ef00000000800 */
[----:B------:R-:W4:Y:S01]  /*4710*/  FCHK P0, R4, R3 ;  /* 0x0000000304007302 */ /* 0x000f220000000000 */
[----:B--2---:R-:W-:-:S04]  /*4720*/  FFMA R15, R0, -R3, 1 ;  /* 0x3f800000000f7423 */ /* 0x004fc80000000803 */
[----:B------:R-:W-:-:S04]  /*4730*/  FFMA R0, R0, R15, R0 ;  /* 0x0000000f00007223 */ /* 0x000fc80000000000 */
[----:B------:R-:W-:Y:S01]  /*4740*/  FFMA R15, R0, R4, RZ ;  /* 0x00000004000f7223 */ /* 0x000fe200000000ff */
[----:B---3--:R-:W-:-:S03]  /*4750*/  FMUL R2, R2, R5 ;  /* 0x0000000502027220 */ /* 0x008fc60000400000 */
[----:B------:R-:W-:Y:S01]  /*4760*/  FFMA R5, R15, -R3, R4 ;  /* 0x800000030f057223 */ /* 0x000fe20000000004 */
[----:B-----5:R-:W-:-:S03]  /*4770*/  FMUL R9, R9, R2 ;  /* 0x0000000209097220 */ /* 0x020fc60000400000 */
[----:B------:R-:W-:Y:S01]  /*4780*/  FFMA R0, R0, R5, R15 ;  /* 0x0000000500007223 */ /* 0x000fe2000000000f */
[----:B0---4-:R-:W-:Y:S06]  /*4790*/  @!P0 BRA `(.L_x_57) ;  /* 0x00000000000c8947 */ /* 0x011fec0003800000 */
[----:B------:R-:W-:Y:S02]  /*47a0*/  MOV R0, R4 ;  /* 0x0000000400007202 */ /* 0x000fe40000000f00 */
[----:B------:R-:W-:-:S07]  /*47b0*/  MOV R42, 0x47d0 ;  /* 0x000047d0002a7802 */ /* 0x000fce0000000f00 */
[----:B-1----:R-:W-:Y:S05]  /*47c0*/  CALL.REL.NOINC `($__internal_0_$__cuda_sm3x_div_rn_noftz_f32_slowpath) ;  /* 0x00000008003c7944 */ /* 0x002fea0003c00000 */
.L_x_57:
[----:B------:R-:W-:Y:S05]  /*47d0*/  BSYNC.RECONVERGENT B2 ;  /* 0x0000000000027941 */ /* 0x000fea0003800200 */
.L_x_56:
[----:B-1----:R-:W-:-:S05]  /*47e0*/  FFMA R37, R12, R11, R37 ;  /* 0x0000000b0c257223 */ /* 0x002fca0000000025 */
        /* <DEDUP_REMOVED lines=16> */
[----:B------:R-:W3:Y:S01]  /*48f0*/  LDC.64 R4, c[0x0][0x380] ;  /* 0x0000e000ff047b82 */ /* 0x000ee20000000a00 */
[----:B------:R-:W-:Y:S01]  /*4900*/  IADD3 R14, PT, PT, R14, R17, R38 ;  /* 0x000000110e0e7210 */ /* 0x000fe20007ffe026 */
[----:B------:R-:W4:Y:S01]  /*4910*/  MUFU.EX2 R15, R0 ;  /* 0x00000000000f7308 */ /* 0x000f220000000800 */
[----:B------:R-:W-:-:S03]  /*4920*/  UIMAD UR7, UR8, UR8, URZ ;  /* 0x00000008080772a4 */ /* 0x000fc6000f8e02ff */
[----:B------:R-:W-:Y:S01]  /*4930*/  IMAD R25, R14, 0x3, R33 ;  /* 0x000000030e197824 */ /* 0x000fe200078e0221 */
[----:B------:R-:W-:Y:S01]  /*4940*/  ULEA UR7, UR7, UR8, 0x1 ;  /* 0x0000000807077291 */ /* 0x000fe2000f8e08ff */
[----:B----4-:R-:W-:-:S04]  /*4950*/  FMUL R6, R6, R15 ;  /* 0x0000000f06067220 */ /* 0x010fc80000400000 */
[----:B------:R-:W-:Y:S01]  /*4960*/  FMUL R7, R7, R6 ;  /* 0x0000000607077220 */ /* 0x000fe20000400000 */
[----:B---3--:R-:W-:Y:S02]  /*4970*/  IMAD.WIDE R24, R25, 0x4, R4 ;  /* 0x0000000419187825 */ /* 0x008fe400078e0204 */
[----:B------:R-:W3:Y:S01]  /*4980*/  LDC.64 R4, c[0x0][0x398] ;  /* 0x0000e600ff047b82 */ /* 0x000ee20000000a00 */
[----:B------:R-:W-:Y:S01]  /*4990*/  UIADD3 UR9, UPT, UPT, UR7, UR8, UR6 ;  /* 0x0000000807097290 */ /* 0x000fe2000fffe006 */
[----:B0-----:R-:W-:-:S05]  /*49a0*/  IADD3 R12, PT, PT, R31, 0x1, RZ ;  /* 0x000000011f0c7810 */ /* 0x001fca0007ffe0ff */
[----:B------:R-:W-:-:S05]  /*49b0*/  MOV R17, UR9 ;  /* 0x0000000900117c02 */ /* 0x000fca0008000f00 */
[----:B------:R-:W-:-:S04]  /*49c0*/  IMAD R17, R17, 0x3, R12 ;  /* 0x0000000311117824 */ /* 0x000fc800078e020c */
[----:B---3--:R-:W-:-:S04]  /*49d0*/  IMAD.WIDE R4, R17, 0x4, R4 ;  /* 0x0000000411047825 */ /* 0x008fc800078e0204 */
[----:B--2---:R-:W-:-:S05]  /*49e0*/  FFMA R22, R7, R26, R2 ;  /* 0x0000001a07167223 */ /* 0x004fca0000000002 */
[----:B------:R0:W-:Y:S04]  /*49f0*/  STG.E desc[UR14][R20.64], R22 ;  /* 0x0000001614007986 */ /* 0x0001e8000c10190e */
[----:B------:R-:W2:Y:S04]  /*4a00*/  LDG.E R15, desc[UR14][R24.64] ;  /* 0x0000000e180f7981 */ /* 0x000ea8000c1e1900 */
[----:B------:R-:W2:Y:S04]  /*4a10*/  LDG.E R14, desc[UR14][R18.64] ;  /* 0x0000000e120e7981 */ /* 0x000ea8000c1e1900 */
[----:B------:R0:W5:Y:S01]  /*4a20*/  LDG.E R17, desc[UR14][R4.64] ;  /* 0x0000000e04117981 */ /* 0x000162000c1e1900 */
[----:B-1----:R-:W1:Y:S01]  /*4a30*/  MUFU.RCP R2, R3 ;  /* 0x0000000300027308 */ /* 0x002e620000001000 */
[----:B------:R-:W-:Y:S01]  /*4a40*/  BSSY.RECONVERGENT B2, `(.L_x_58) ;  /* 0x000000d000027945 */ /* 0x000fe20003800200 */
[----:B-1----:R-:W-:Y:S01]  /*4a50*/  FFMA R23, R2, -R3, 1 ;  /* 0x3f80000002177423 */ /* 0x002fe20000000803 */
[----:B--2---:R-:W-:-:S04]  /*4a60*/  FADD R0, R15, -R14 ;  /* 0x8000000e0f007221 */ /* 0x004fc80000000000 */
[----:B------:R-:W-:Y:S01]  /*4a70*/  FMUL R25, R0, -R0 ;  /* 0x8000000000197220 */ /* 0x000fe20000400000 */
[----:B------:R-:W-:-:S03]  /*4a80*/  FFMA R0, R2, R23, R2 ;  /* 0x0000001702007223 */ /* 0x000fc60000000002 */
[----:B------:R-:W1:Y:S01]  /*4a90*/  FCHK P0, R25, R3 ;  /* 0x0000000319007302 */ /* 0x000e620000000000 */
[----:B------:R-:W-:-:S04]  /*4aa0*/  FFMA R2, R0, R25, RZ ;  /* 0x0000001900027223 */ /* 0x000fc800000000ff */
[----:B------:R-:W-:-:S04]  /*4ab0*/  FFMA R23, R2, -R3, R25 ;  /* 0x8000000302177223 */ /* 0x000fc80000000019 */
[----:B------:R-:W-:Y:S01]  /*4ac0*/  FFMA R0, R0, R23, R2 ;  /* 0x0000001700007223 */ /* 0x000fe20000000002 */
[----:B01----:R-:W-:Y:S06]  /*4ad0*/  @!P0 BRA `(.L_x_59) ;  /* 0x00000000000c8947 */ /* 0x003fec0003800000 */
[----:B------:R-:W-:Y:S02]  /*4ae0*/  MOV R0, R25 ;  /* 0x0000001900007202 */ /* 0x000fe40000000f00 */
[----:B------:R-:W-:-:S07]  /*4af0*/  MOV R42, 0x4b10 ;  /* 0x00004b10002a7802 */ /* 0x000fce0000000f00 */
[----:B-----5:R-:W-:Y:S05]  /*4b00*/  CALL.REL.NOINC `($__internal_0_$__cuda_sm3x_div_rn_noftz_f32_slowpath) ;  /* 0x00000004006c7944 */ /* 0x020fea0003c00000 */
.L_x_59:
[----:B------:R-:W-:Y:S05]  /*4b10*/  BSYNC.RECONVERGENT B2 ;  /* 0x0000000000027941 */ /* 0x000fea0003800200 */
.L_x_58:
[----:B------:R-:W0:Y:S01]  /*4b20*/  LDC.64 R24, c[0x0][0x380] ;  /* 0x0000e000ff187b82 */ /* 0x000e220000000a00 */
[----:B------:R-:W-:-:S05]  /*4b30*/  IMAD R13, R40, UR12, R13 ;  /* 0x0000000c280d7c24 */ /* 0x000fca000f8e020d */
[----:B------:R-:W-:Y:S02]  /*4b40*/  IADD3 R10, PT, PT, -R10, R13, RZ ;  /* 0x0000000d0a0a7210 */ /* 0x000fe40007ffe1ff */
[----:B------:R-:W1:Y:S03]  /*4b50*/  LDC.64 R4, c[0x0][0x398] ;  /* 0x0000e600ff047b82 */ /* 0x000e660000000a00 */
[----:B------:R-:W-:-:S04]  /*4b60*/  IMAD R13, R10, 0x3, R33 ;  /* 0x000000030a0d7824 */ /* 0x000fc800078e0221 */
[----:B0-----:R-:W-:-:S05]  /*4b70*/  IMAD.WIDE R24, R13, 0x4, R24 ;  /* 0x000000040d187825 */ /* 0x001fca00078e0218 */
[----:B------:R-:W2:Y:S01]  /*4b80*/  LDG.E R13, desc[UR14][R24.64] ;  /* 0x0000000e180d7981 */ /* 0x000ea2000c1e1900 */
[----:B------:R-:W-:-:S06]  /*4b90*/  UIADD3 UR7, UPT, UPT, UR7, UR8, -UR6 ;  /* 0x0000000807077290 */ /* 0x000fcc000fffe806 */
[----:B------:R-:W-:-:S05]  /*4ba0*/  MOV R23, UR7 ;  /* 0x0000000700177c02 */ /* 0x000fca0008000f00 */
        /* <DEDUP_REMOVED lines=28> */
.L_x_61:
[----:B------:R-:W-:Y:S05]  /*4d70*/  BSYNC.RECONVERGENT B2 ;  /* 0x0000000000027941 */ /* 0x000fea0003800200 */
.L_x_60:
        /* <DEDUP_REMOVED lines=9> */
[----:B------:R-:W-:-:S03]  /*4e10*/  FFMA.SAT R2, R0, R5, 0.5 ;  /* 0x3f00000000027423 */ /* 0x000fc60000002005 */
[----:B------:R-:W-:Y:S01]  /*4e20*/  FADD R7, R7, R8 ;  /* 0x0000000807077221 */ /* 0x000fe20000000000 */
        /* <DEDUP_REMOVED lines=8> */
[----:B--2---:R-:W-:Y:S01]  /*4eb0*/  FFMA R37, R10, R24, R15 ;  /* 0x000000180a257223 */ /* 0x004fe2000000000f */
[----:B------:R-:W-:Y:S01]  /*4ec0*/  FADD R10, R17, R10 ;  /* 0x0000000a110a7221 */ /* 0x000fe20000000000 */
[----:B------:R-:W-:Y:S01]  /*4ed0*/  LOP3.LUT R17, RZ, UR6, RZ, 0x33, !PT ;  /* 0x00000006ff117c12 */ /* 0x000fe2000f8e33ff */
[----:B------:R-:W-:Y:S02]  /*4ee0*/  UMOV UR6, UR7 ;  /* 0x0000000700067c82 */ /* 0x000fe40008000000 */
[----:B------:R0:W-:Y:S01]  /*4ef0*/  STG.E desc[UR14][R20.64], R37 ;  /* 0x0000002514007986 */ /* 0x0001e2000c10190e */
[----:B------:R-:W-:-:S04]  /*4f00*/  FADD R10, R10, R35 ;  /* 0x000000230a0a7221 */ /* 0x000fc80000000000 */
[----:B------:R-:W-:Y:S01]  /*4f10*/  FADD R35, R10, R7 ;  /* 0x000000070a237221 */ /* 0x000fe20000000000 */
[----:B------:R-:W-:Y:S06]  /*4f20*/  BRA.U UP0, `(.L_x_62) ;  /* 0xffffffed00e07547 */ /* 0x000fec000b83ffff */
.L_x_49:
[----:B------:R-:W-:Y:S01]  /*4f30*/  UISETP.NE.AND UP0, UPT, UR5, UR8, UPT ;  /* 0x000000080500728c */ /* 0x000fe2000bf05270 */
[----:B------:R-:W-:Y:S01]  /*4f40*/  FADD R16, R29, R16 ;  /* 0x000000101d107221 */ /* 0x000fe20000000000 */
[----:B------:R-:W-:-:S03]  /*4f50*/  UIADD3 UR6, UPT, UPT, UR5, 0x1, URZ ;  /* 0x0000000105067890 */ /* 0x000fc6000fffe0ff */
[----:B------:R-:W-:-:S04]  /*4f60*/  FADD R35, R16, R35 ;  /* 0x0000002310237221 */ /* 0x000fc80000000000 */
[----:B------:R-:W-:Y:S01]  /*4f70*/  UMOV UR5, UR6 ;  /* 0x0000000600057c82 */ /* 0x000fe20008000000 */
[----:B------:R-:W-:Y:S05]  /*4f80*/  BRA.U UP0, `(.L_x_63) ;  /* 0xffffffdd00447547 */ /* 0x000fea000b83ffff */
[----:B------:R-:W-:-:S04]  /*4f90*/  UIADD3 UR4, UPT, UPT, UR4, 0x1, URZ ;  /* 0x0000000104047890 */ /* 0x000fc8000fffe0ff */
[----:B------:R-:W-:-:S09]  /*4fa0*/  UISETP.NE.AND UP0, UPT, UR4, 0x3, UPT ;  /* 0x000000030400788c */ /* 0x000fd2000bf05270 */
[----:B------:R-:W-:Y:S05]  /*4fb0*/  BRA.U UP0, `(.L_x_64) ;  /* 0xffffffd900e47547 */ /* 0x000fea000b83ffff */
.L_x_34:
[----:B------:R-:W1:Y:S01]  /*4fc0*/  MUFU.RCP R0, R35 ;  /* 0x0000002300007308 */ /* 0x000e620000001000 */
[----:B------:R-:W-:Y:S07]  /*4fd0*/  BSSY.RECONVERGENT B2, `(.L_x_65) ;  /* 0x000000c000027945 */ /* 0x000fee0003800200 */
[----:B------:R-:W2:Y:S01]  /*4fe0*/  FCHK P0, R37, R35 ;  /* 0x0000002325007302 */ /* 0x000ea20000000000 */
[----:B-1----:R-:W-:-:S04]  /*4ff0*/  FFMA R3, R0, -R35, 1 ;  /* 0x3f80000000037423 */ /* 0x002fc80000000823 */
[----:B------:R-:W-:-:S04]  /*5000*/  FFMA R0, R0, R3, R0 ;  /* 0x0000000300007223 */ /* 0x000fc80000000000 */
[----:B------:R-:W-:-:S04]  /*5010*/  FFMA R2, R0, R37, RZ ;  /* 0x0000002500027223 */ /* 0x000fc800000000ff */
[----:B------:R-:W-:-:S04]  /*5020*/  FFMA R3, R2, -R35, R37 ;  /* 0x8000002302037223 */ /* 0x000fc80000000025 */
[----:B------:R-:W-:Y:S01]  /*5030*/  FFMA R0, R0, R3, R2 ;  /* 0x0000000300007223 */ /* 0x000fe20000000002 */
[----:B--2---:R-:W-:Y:S06]  /*5040*/  @!P0 BRA `(.L_x_66) ;  /* 0x0000000000108947 */ /* 0x004fec0003800000 */
[----:B------:R-:W-:Y:S02]  /*5050*/  MOV R0, R37 ;  /* 0x0000002500007202 */ /* 0x000fe40000000f00 */
[----:B------:R-:W-:Y:S02]  /*5060*/  MOV R3, R35 ;  /* 0x0000002300037202 */ /* 0x000fe40000000f00 */
[----:B------:R-:W-:-:S07]  /*5070*/  MOV R42, 0x5090 ;  /* 0x00005090002a7802 */ /* 0x000fce0000000f00 */
[----:B0---4-:R-:W-:Y:S05]  /*5080*/  CALL.REL.NOINC `($__internal_0_$__cuda_sm3x_div_rn_noftz_f32_slowpath) ;  /* 0x00000000000c7944 */ /* 0x011fea0003c00000 */
.L_x_66:
[----:B------:R-:W-:Y:S05]  /*5090*/  BSYNC.RECONVERGENT B2 ;  /* 0x0000000000027941 */ /* 0x000fea0003800200 */
.L_x_65:
[----:B------:R-:W-:Y:S01]  /*50a0*/  STG.E desc[UR14][R20.64], R0 ;  /* 0x0000000014007986 */ /* 0x000fe2000c10190e */
[----:B------:R-:W-:Y:S05]  /*50b0*/  EXIT ;  /* 0x000000000000794d */ /* 0x000fea0003800000 */
        .weak           $__internal_0_$__cuda_sm3x_div_rn_noftz_f32_slowpath
        .type           $__internal_0_$__cuda_sm3x_div_rn_noftz_f32_slowpath,@function
        .size           $__internal_0_$__cuda_sm3x_div_rn_noftz_f32_slowpath,(.L_x_113 - $__internal_0_$__cuda_sm3x_div_rn_noftz_f32_slowpath)
$__internal_0_$__cuda_sm3x_div_rn_noftz_f32_slowpath:
[----:B------:R-:W-:Y:S01]  /*50c0*/  SHF.R.U32.HI R6, RZ, 0x17, R3 ;  /* 0x00000017ff067819 */ /* 0x000fe20000011603 */
[----:B------:R-:W-:Y:S01]  /*50d0*/  BSSY.RECONVERGENT B0, `(.L_x_67) ;  /* 0x0000063000007945 */ /* 0x000fe20003800200 */
[----:B------:R-:W-:Y:S02]  /*50e0*/  SHF.R.U32.HI R4, RZ, 0x17, R0 ;  /* 0x00000017ff047819 */ /* 0x000fe40000011600 */
[----:B------:R-:W-:Y:S02]  /*50f0*/  LOP3.LUT R6, R6, 0xff, RZ, 0xc0, !PT ;  /* 0x000000ff06067812 */ /* 0x000fe400078ec0ff */
[----:B------:R-:W-:Y:S02]  /*5100*/  LOP3.LUT R4, R4, 0xff, RZ, 0xc0, !PT ;  /* 0x000000ff04047812 */ /* 0x000fe400078ec0ff */
[----:B------:R-:W-:Y:S02]  /*5110*/  IADD3 R5, PT, PT, R6, -0x1, RZ ;  /* 0xffffffff06057810 */ /* 0x000fe40007ffe0ff */
[----:B------:R-:W-:-:S02]  /*5120*/  IADD3 R2, PT, PT, R4, -0x1, RZ ;  /* 0xffffffff04027810 */ /* 0x000fc40007ffe0ff */
[----:B------:R-:W-:Y:S02]  /*5130*/  ISETP.GT.U32.AND P0, PT, R5, 0xfd, PT ;  /* 0x000000fd0500780c */ /* 0x000fe40003f04070 */
[----:B------:R-:W-:Y:S02]  /*5140*/  MOV R45, R3 ;  /* 0x00000003002d7202 */ /* 0x000fe40000000f00 */
[----:B------:R-:W-:-:S13]  /*5150*/  ISETP.GT.U32.OR P0, PT, R2, 0xfd, P0 ;  /* 0x000000fd0200780c */ /* 0x000fda0000704470 */
[----:B------:R-:W-:Y:S01]  /*5160*/  @!P0 MOV R43, RZ ;  /* 0x000000ff002b8202 */ /* 0x000fe20000000f00 */
[----:B------:R-:W-:Y:S06]  /*5170*/  @!P0 BRA `(.L_x_68) ;  /* 0x00000000005c8947 */ /* 0x000fec0003800000 */
[----:B------:R-:W-:Y:S02]  /*5180*/  FSETP.GTU.FTZ.AND P0, PT, |R0|, +INF , PT ;  /* 0x7f8000000000780b */ /* 0x000fe40003f1c200 */
[----:B------:R-:W-:-:S04]  /*5190*/  FSETP.GTU.FTZ.AND P1, PT, |R3|, +INF , PT ;  /* 0x7f8000000300780b */ /* 0x000fc80003f3c200 */
[----:B------:R-:W-:-:S13]  /*51a0*/  PLOP3.LUT P0, PT, P0, P1, PT, 0xf8, 0x8f ;  /* 0x00000000008f781c */ /* 0x000fda0000703f70 */
[----:B------:R-:W-:Y:S05]  /*51b0*/  @P0 BRA `(.L_x_69) ;  /* 0x00000004004c0947 */ /* 0x000fea0003800000 */
[----:B------:R-:W-:-:S13]  /*51c0*/  LOP3.LUT P0, RZ, R45, 0x7fffffff, R0, 0xc8, !PT ;  /* 0x7fffffff2dff7812 */ /* 0x000fda000780c800 */
[----:B------:R-:W-:Y:S05]  /*51d0*/  @!P0 BRA `(.L_x_70) ;  /* 0x00000004003c8947 */ /* 0x000fea0003800000 */
[C---:B------:R-:W-:Y:S02]  /*51e0*/  FSETP.NEU.FTZ.AND P2, PT, |R0|.reuse, +INF , PT ;  /* 0x7f8000000000780b */ /* 0x040fe40003f5d200 */
[----:B------:R-:W-:Y:S02]  /*51f0*/  FSETP.NEU.FTZ.AND P1, PT, |R3|, +INF , PT ;  /* 0x7f8000000300780b */ /* 0x000fe40003f3d200 */
[----:B------:R-:W-:-:S11]  /*5200*/  FSETP.NEU.FTZ.AND P0, PT, |R0|, +INF , PT ;  /* 0x7f8000000000780b */ /* 0x000fd60003f1d200 */
[----:B------:R-:W-:Y:S05]  /*5210*/  @!P1 BRA !P2, `(.L_x_70) ;  /* 0x00000004002c9947 */ /* 0x000fea0005000000 */
[----:B------:R-:W-:-:S04]  /*5220*/  LOP3.LUT P2, RZ, R0, 0x7fffffff, RZ, 0xc0, !PT ;  /* 0x7fffffff00ff7812 */ /* 0x000fc8000784c0ff */
[----:B------:R-:W-:-:S13]  /*5230*/  PLOP3.LUT P1, PT, P1, P2, PT, 0x2f, 0xf2 ;  /* 0x0000000000f2781c */ /* 0x000fda0000f24577 */
[----:B------:R-:W-:Y:S05]  /*5240*/  @P1 BRA `(.L_x_71) ;  /* 0x0000000400181947 */ /* 0x000fea0003800000 */
[----:B------:R-:W-:-:S04]  /*5250*/  LOP3.LUT P1, RZ, R45, 0x7fffffff, RZ, 0xc0, !PT ;  /* 0x7fffffff2dff7812 */ /* 0x000fc8000782c0ff */
[----:B------:R-:W-:-:S13]  /*5260*/  PLOP3.LUT P0, PT, P0, P1, PT, 0x2f, 0xf2 ;  /* 0x0000000000f2781c */ /* 0x000fda0000702577 */
[----:B------:R-:W-:Y:S05]  /*5270*/  @P0 BRA `(.L_x_72) ;  /* 0x0000000400000947 */ /* 0x000fea0003800000 */
[----:B------:R-:W-:Y:S02]  /*5280*/  ISETP.GE.AND P0, PT, R2, RZ, PT ;  /* 0x000000ff0200720c */ /* 0x000fe40003f06270 */
[----:B------:R-:W-:-:S11]  /*5290*/  ISETP.GE.AND P1, PT, R5, RZ, PT ;  /* 0x000000ff0500720c */ /* 0x000fd60003f26270 */
[----:B------:R-:W-:Y:S01]  /*52a0*/  @P0 MOV R43, RZ ;  /* 0x000000ff002b0202 */ /* 0x000fe20000000f00 */
[----:B------:R-:W-:Y:S01]  /*52b0*/  @!P0 FFMA R0, R0, 1.84467440737095516160e+19, RZ ;  /* 0x5f80000000008823 */ /* 0x000fe200000000ff */
[----:B------:R-:W-:Y:S01]  /*52c0*/  @!P0 MOV R43, 0xffffffc0 ;  /* 0xffffffc0002b8802 */ /* 0x000fe20000000f00 */
[----:B------:R-:W-:-:S03]  /*52d0*/  @!P1 FFMA R45, R3, 1.84467440737095516160e+19, RZ ;  /* 0x5f800000032d9823 */ /* 0x000fc600000000ff */
[----:B------:R-:W-:-:S07]  /*52e0*/  @!P1 IADD3 R43, PT, PT, R43, 0x40, RZ ;  /* 0x000000402b2b9810 */ /* 0x000fce0007ffe0ff */
.L_x_68:
[----:B------:R-:W-:Y:S01]  /*52f0*/  LEA R44, R6, 0xc0800000, 0x17 ;  /* 0xc0800000062c7811 */ /* 0x000fe200078eb8ff */
[----:B------:R-:W-:Y:S01]  /*5300*/  BSSY.RECONVERGENT B1, `(.L_x_73) ;  /* 0x0000036000017945 */ /* 0x000fe20003800200 */
[----:B------:R-:W-:Y:S02]  /*5310*/  IADD3 R5, PT, PT, R4, -0x7f, RZ ;  /* 0xffffff8104057810 */ /* 0x000fe40007ffe0ff */
[----:B------:R-:W-:Y:S02]  /*5320*/  IADD3 R44, PT, PT, -R44, R45, RZ ;  /* 0x0000002d2c2c7210 */ /* 0x000fe40007ffe1ff */
[----:B------:R-:W-:Y:S02]  /*5330*/  IADD3 R6, PT, PT, R5, 0x7f, -R6 ;  /* 0x0000007f05067810 */ /* 0x000fe40007ffe806 */
[----:B------:R0:W1:Y:S02]  /*5340*/  MUFU.RCP R45, R44 ;  /* 0x0000002c002d7308 */ /* 0x0000640000001000 */
[----:B------:R-:W-:Y:S01]  /*5350*/  IADD3 R43, PT, PT, R6, R43, RZ ;  /* 0x0000002b062b7210 */ /* 0x000fe20007ffe0ff */
[----:B0-----:R-:W-:-:S04]  /*5360*/  FADD.FTZ R44, -R44, -RZ ;  /* 0x800000ff2c2c7221 */ /* 0x001fc80000010100 */
[----:B-1----:R-:W-:-:S04]  /*5370*/  FFMA R2, R45, R44, 1 ;  /* 0x3f8000002d027423 */ /* 0x002fc8000000002c */
[----:B------:R-:W-:Y:S01]  /*5380*/  FFMA R2, R45, R2, R45 ;  /* 0x000000022d027223 */ /* 0x000fe2000000002d */
[----:B------:R-:W-:-:S04]  /*5390*/  IMAD R45, R5, -0x800000, R0 ;  /* 0xff800000052d7824 */ /* 0x000fc800078e0200 */
[----:B------:R-:W-:-:S04]  /*53a0*/  FFMA R0, R45, R2, RZ ;  /* 0x000000022d007223 */ /* 0x000fc800000000ff */
[----:B------:R-:W-:-:S04]  /*53b0*/  FFMA R5, R44, R0, R45 ;  /* 0x000000002c057223 */ /* 0x000fc8000000002d */
[----:B------:R-:W-:-:S04]  /*53c0*/  FFMA R5, R2, R5, R0 ;  /* 0x0000000502057223 */ /* 0x000fc80000000000 */
[----:B------:R-:W-:-:S04]  /*53d0*/  FFMA R4, R44, R5, R45 ;  /* 0x000000052c047223 */ /* 0x000fc8000000002d */
[----:B------:R-:W-:-:S05]  /*53e0*/  FFMA R0, R2, R4, R5 ;  /* 0x0000000402007223 */ /* 0x000fca0000000005 */
[----:B------:R-:W-:-:S04]  /*53f0*/  SHF.R.U32.HI R6, RZ, 0x17, R0 ;  /* 0x00000017ff067819 */ /* 0x000fc80000011600 */
[----:B------:R-:W-:-:S04]  /*5400*/  LOP3.LUT R6, R6, 0xff, RZ, 0xc0, !PT ;  /* 0x000000ff06067812 */ /* 0x000fc800078ec0ff */
[----:B------:R-:W-:-:S04]  /*5410*/  IADD3 R6, PT, PT, R6, R43, RZ ;  /* 0x0000002b06067210 */ /* 0x000fc80007ffe0ff */
[----:B------:R-:W-:-:S04]  /*5420*/  IADD3 R44, PT, PT, R6, -0x1, RZ ;  /* 0xffffffff062c7810 */ /* 0x000fc80007ffe0ff */
[----:B------:R-:W-:-:S13]  /*5430*/  ISETP.GE.U32.AND P0, PT, R44, 0xfe, PT ;  /* 0x000000fe2c00780c */ /* 0x000fda0003f06070 */
[----:B------:R-:W-:Y:S05]  /*5440*/  @!P0 BRA `(.L_x_74) ;  /* 0x0000000000808947 */ /* 0x000fea0003800000 */
[----:B------:R-:W-:-:S13]  /*5450*/  ISETP.GT.AND P0, PT, R6, 0xfe, PT ;  /* 0x000000fe0600780c */ /* 0x000fda0003f04270 */
[----:B------:R-:W-:Y:S05]  /*5460*/  @P0 BRA `(.L_x_75) ;  /* 0x00000000006c0947 */ /* 0x000fea0003800000 */
[----:B------:R-:W-:-:S13]  /*5470*/  ISETP.GE.AND P0, PT, R6, 0x1, PT ;  /* 0x000000010600780c */ /* 0x000fda0003f06270 */
[----:B------:R-:W-:Y:S05]  /*5480*/  @P0 BRA `(.L_x_76) ;  /* 0x0000000000740947 */ /* 0x000fea0003800000 */
[----:B------:R-:W-:Y:S02]  /*5490*/  ISETP.GE.AND P0, PT, R6, -0x18, PT ;  /* 0xffffffe80600780c */ /* 0x000fe40003f06270 */
[----:B------:R-:W-:-:S11]  /*54a0*/  LOP3.LUT R0, R0, 0x80000000, RZ, 0xc0, !PT ;  /* 0x8000000000007812 */ /* 0x000fd600078ec0ff */
[----:B------:R-:W-:Y:S05]  /*54b0*/  @!P0 BRA `(.L_x_76) ;  /* 0x0000000000688947 */ /* 0x000fea0003800000 */
[CCC-:B------:R-:W-:Y:S01]  /*54c0*/  FFMA.RZ R43, R2.reuse, R4.reuse, R5.reuse ;  /* 0x00000004022b7223 */ /* 0x1c0fe2000000c005 */
[CCC-:B------:R-:W-:Y:S01]  /*54d0*/  FFMA.RP R44, R2.reuse, R4.reuse, R5.reuse ;  /* 0x00000004022c7223 */ /* 0x1c0fe20000008005 */
[----:B------:R-:W-:Y:S01]  /*54e0*/  FFMA.RM R5, R2, R4, R5 ;  /* 0x0000000402057223 */ /* 0x000fe20000004005 */
[C---:B------:R-:W-:Y:S02]  /*54f0*/  IADD3 R2, PT, PT, R6.reuse, 0x20, RZ ;  /* 0x0000002006027810 */ /* 0x040fe40007ffe0ff */
[----:B------:R-:W-:Y:S02]  /*5500*/  LOP3.LUT R43, R43, 0x7fffff, RZ, 0xc0, !PT ;  /* 0x007fffff2b2b7812 */ /* 0x000fe400078ec0ff */
[C---:B------:R-:W-:Y:S02]  /*5510*/  ISETP.NE.AND P2, PT, R6.reuse, RZ, PT ;  /* 0x000000ff0600720c */ /* 0x040fe40003f45270 */
[----:B------:R-:W-:Y:S02]  /*5520*/  LOP3.LUT R43, R43, 0x800000, RZ, 0xfc, !PT ;  /* 0x008000002b2b7812 */ /* 0x000fe400078efcff */
[----:B------:R-:W-:-:S02]  /*5530*/  ISETP.NE.AND P1, PT, R6, RZ, PT ;  /* 0x000000ff0600720c */ /* 0x000fc40003f25270 */
[----:B------:R-:W-:Y:S02]  /*5540*/  IADD3 R6, PT, PT, -R6, RZ, RZ ;  /* 0x000000ff06067210 */ /* 0x000fe40007ffe1ff */
[----:B------:R-:W-:Y:S02]  /*5550*/  SHF.L.U32 R2, R43, R2, RZ ;  /* 0x000000022b027219 */ /* 0x000fe400000006ff */
[----:B------:R-:W-:Y:S02]  /*5560*/  FSETP.NEU.FTZ.AND P0, PT, R44, R5, PT ;  /* 0x000000052c00720b */ /* 0x000fe40003f1d000 */
[----:B------:R-:W-:Y:S02]  /*5570*/  SEL R6, R6, RZ, P2 ;  /* 0x000000ff06067207 */ /* 0x000fe40001000000 */
[----:B------:R-:W-:Y:S02]  /*5580*/  ISETP.NE.AND P1, PT, R2, RZ, P1 ;  /* 0x000000ff0200720c */ /* 0x000fe40000f25270 */
[----:B------:R-:W-:-:S02]  /*5590*/  SHF.R.U32.HI R43, RZ, R6, R43 ;  /* 0x00000006ff2b7219 */ /* 0x000fc4000001162b */
[----:B------:R-:W-:Y:S02]  /*55a0*/  PLOP3.LUT P0, PT, P0, P1, PT, 0xf8, 0x8f ;  /* 0x00000000008f781c */ /* 0x000fe40000703f70 */
[----:B------:R-:W-:Y:S02]  /*55b0*/  SHF.R.U32.HI R4, RZ, 0x1, R43 ;  /* 0x00000001ff047819 */ /* 0x000fe4000001162b */
[----:B------:R-:W-:-:S04]  /*55c0*/  SEL R5, RZ, 0x1, !P0 ;  /* 0x00000001ff057807 */ /* 0x000fc80004000000 */
[----:B------:R-:W-:-:S04]  /*55d0*/  LOP3.LUT R2, R5, 0x1, R4, 0xf8, !PT ;  /* 0x0000000105027812 */ /* 0x000fc800078ef804 */
[----:B------:R-:W-:-:S04]  /*55e0*/  LOP3.LUT R43, R2, R43, RZ, 0xc0, !PT ;  /* 0x0000002b022b7212 */ /* 0x000fc800078ec0ff */
[----:B------:R-:W-:-:S04]  /*55f0*/  IADD3 R43, PT, PT, R4, R43, RZ ;  /* 0x0000002b042b7210 */ /* 0x000fc80007ffe0ff */
[----:B------:R-:W-:Y:S01]  /*5600*/  LOP3.LUT R0, R43, R0, RZ, 0xfc, !PT ;  /* 0x000000002b007212 */ /* 0x000fe200078efcff */
[----:B------:R-:W-:Y:S06]  /*5610*/  BRA `(.L_x_76) ;  /* 0x0000000000107947 */ /* 0x000fec0003800000 */
.L_x_75:
[----:B------:R-:W-:-:S04]  /*5620*/  LOP3.LUT R0, R0, 0x80000000, RZ, 0xc0, !PT ;  /* 0x8000000000007812 */ /* 0x000fc800078ec0ff */
[----:B------:R-:W-:Y:S01]  /*5630*/  LOP3.LUT R0, R0, 0x7f800000, RZ, 0xfc, !PT ;  /* 0x7f80000000007812 */ /* 0x000fe200078efcff */
[----:B------:R-:W-:Y:S06]  /*5640*/  BRA `(.L_x_76) ;  /* 0x0000000000047947 */ /* 0x000fec0003800000 */
.L_x_74:
[----:B------:R-:W-:-:S07]  /*5650*/  LEA R0, R43, R0, 0x17 ;  /* 0x000000002b007211 */ /* 0x000fce00078eb8ff */
.L_x_76:
[----:B------:R-:W-:Y:S05]  /*5660*/  BSYNC.RECONVERGENT B1 ;  /* 0x0000000000017941 */ /* 0x000fea0003800200 */
.L_x_73:
[----:B------:R-:W-:Y:S05]  /*5670*/  BRA `(.L_x_77) ;  /* 0x0000000000207947 */ /* 0x000fea0003800000 */
.L_x_72:
[----:B------:R-:W-:-:S04]  /*5680*/  LOP3.LUT R0, R45, 0x80000000, R0, 0x48, !PT ;  /* 0x800000002d007812 */ /* 0x000fc800078e4800 */
[----:B------:R-:W-:Y:S01]  /*5690*/  LOP3.LUT R0, R0, 0x7f800000, RZ, 0xfc, !PT ;  /* 0x7f80000000007812 */ /* 0x000fe200078efcff */
[----:B------:R-:W-:Y:S06]  /*56a0*/  BRA `(.L_x_77) ;  /* 0x0000000000147947 */ /* 0x000fec0003800000 */
.L_x_71:
[----:B------:R-:W-:Y:S01]  /*56b0*/  LOP3.LUT R0, R45, 0x80000000, R0, 0x48, !PT ;  /* 0x800000002d007812 */ /* 0x000fe200078e4800 */
[----:B------:R-:W-:Y:S06]  /*56c0*/  BRA `(.L_x_77) ;  /* 0x00000000000c7947 */ /* 0x000fec0003800000 */
.L_x_70:
[----:B------:R-:W0:Y:S01]  /*56d0*/  MUFU.RSQ R0, -QNAN ;  /* 0xffc0000000007908 */ /* 0x000e220000001400 */
[----:B------:R-:W-:Y:S05]  /*56e0*/  BRA `(.L_x_77) ;  /* 0x0000000000047947 */ /* 0x000fea0003800000 */
.L_x_69:
[----:B------:R-:W-:-:S07]  /*56f0*/  FADD.FTZ R0, R0, R3 ;  /* 0x0000000300007221 */ /* 0x000fce0000010000 */
.L_x_77:
[----:B------:R-:W-:Y:S05]  /*5700*/  BSYNC.RECONVERGENT B0 ;  /* 0x0000000000007941 */ /* 0x000fea0003800200 */
.L_x_67:
[----:B------:R-:W-:-:S04]  /*5710*/  HFMA2 R43, -RZ, RZ, 0, 0 ;  /* 0x00000000ff2b7431 */ /* 0x000fc800000001ff */
[----:B0-----:R-:W-:Y:S05]  /*5720*/  RET.REL.NODEC R42 `(_Z8conv_bilPfiiiS_iS_f) ;  /* 0xffffffa82a347950 */ /* 0x001fea0003c3ffff */
.L_x_78:
[----:B------:R-:W-:-:S00]  /*5730*/  BRA `(.L_x_78) ;  /* 0xfffffffc00fc7947 */ /* 0x000fc0000383ffff */
[----:B------:R-:W-:-:S00]  /*5740*/  NOP ;  /* 0x0000000000007918 */ /* 0x000fc00000000000 */
        /* <DEDUP_REMOVED lines=11> */
.L_x_113:


//--------------------- .text._Z4convPfiiiS_iS_   --------------------------
	.section	.text._Z4convPfiiiS_iS_,"ax",@progbits
	.align	128
        .global         _Z4convPfiiiS_iS_
        .type           _Z4convPfiiiS_iS_,@function
        .size           _Z4convPfiiiS_iS_,(.L_x_114 - _Z4convPfiiiS_iS_)
        .other          _Z4convPfiiiS_iS_,@"STO_CUDA_ENTRY STV_DEFAULT"
_Z4convPfiiiS_iS_:
.text._Z4convPfiiiS_iS_:
[----:B------:R-:W-:Y:S08]  /*0000*/  LDC R1, c[0x0][0x37c] ;  /* 0x0000df00ff017b82 */ /* 0x000ff00000000800 */
[----:B------:R-:W0:Y:S01]  /*0010*/  LDC R4, c[0x0][0x390] ;  /* 0x0000e400ff047b82 */ /* 0x000e220000000800 */
[----:B------:R-:W1:Y:S01]  /*0020*/  S2R R3, SR_TID.X ;  /* 0x0000000000037919 */ /* 0x000e620000002100 */
[----:B------:R-:W2:Y:S01]  /*0030*/  LDCU.64 UR20, c[0x0][0x358] ;  /* 0x00006b00ff1477ac */ /* 0x000ea20008000a00 */
[----:B------:R-:W3:Y:S05]  /*0040*/  S2R R5, SR_TID.Y ;  /* 0x0000000000057919 */ /* 0x000eea0000002200 */
[----:B------:R-:W1:Y:S08]  /*0050*/  S2UR UR4, SR_CTAID.X ;  /* 0x00000000000479c3 */ /* 0x000e700000002500 */
[----:B------:R-:W1:Y:S08]  /*0060*/  LDC R0, c[0x0][0x360] ;  /* 0x0000d800ff007b82 */ /* 0x000e700000000800 */
        /* <DEDUP_REMOVED lines=12> */
[----:B------:R-:W0:Y:S01]  /*0130*/  LDCU UR6, c[0x0][0x3a0] ;  /* 0x00007400ff0677ac */ /* 0x000e220008000800 */
[----:B------:R-:W1:Y:S01]  /*0140*/  LDC.64 R6, c[0x0][0x380] ;  /* 0x0000e000ff067b82 */ /* 0x000e620000000a00 */
[----:B------:R-:W-:Y:S01]  /*0150*/  IMAD R20, R0, UR7, R3 ;  /* 0x0000000700147c24 */ /* 0x000fe2000f8e0203 */
[----:B------:R-:W0:Y:S06]  /*0160*/  LDCU.64 UR4, c[0x0][0x398] ;  /* 0x00007300ff0477ac */ /* 0x000e2c0008000a00 */
[----:B------:R-:W2:Y:S01]  /*0170*/  LDC.64 R4, c[0x0][0x3a8] ;  /* 0x0000ea00ff047b82 */ /* 0x000ea20000000a00 */
[----:B0-----:R-:W-:Y:S01]  /*0180*/  UIMAD.WIDE UR4, UR6, 0x4, UR4 ;  /* 0x00000004060478a5 */ /* 0x001fe2000f8e0204 */
[----:B-1----:R-:W-:-:S05]  /*0190*/  IMAD.WIDE R6, R20, 0x4, R6 ;  /* 0x0000000414067825 */ /* 0x002fca00078e0206 */
[----:B------:R-:W-:Y:S02]  /*01a0*/  MOV R8, UR4 ;  /* 0x0000000400087c02 */ /* 0x000fe40008000f00 */
[----:B------:R-:W-:Y:S01]  /*01b0*/  MOV R9, UR5 ;  /* 0x0000000500097c02 */ /* 0x000fe20008000f00 */
[----:B------:R-:W3:Y:S04]  /*01c0*/  LDG.E R7, desc[UR20][R6.64] ;  /* 0x0000001406077981 */ /* 0x000ee8000c1e1900 */
[----:B------:R-:W3:Y:S01]  /*01d0*/  LDG.E R8, desc[UR20][R8.64] ;  /* 0x0000001408087981 */ /* 0x000ee2000c1e1900 */
[----:B--2---:R-:W-:Y:S01]  /*01e0*/  IMAD.WIDE R4, R20, 0x4, R4 ;  /* 0x0000000414047825 */ /* 0x004fe200078e0204 */
[----:B------:R-:W-:Y:S02]  /*01f0*/  MOV R10, UR4 ;  /* 0x00000004000a7c02 */ /* 0x000fe40008000f00 */
[----:B------:R-:W-:Y:S01]  /*0200*/  MOV R11, UR5 ;  /* 0x00000005000b7c02 */ /* 0x000fe20008000f00 */
[----:B------:R-:W-:Y:S01]  /*0210*/  UISETP.GE.AND UP0, UPT, UR6, 0x1, UPT ;  /* 0x000000010600788c */ /* 0x000fe2000bf06270 */
[----:B---3--:R-:W-:-:S05]  /*0220*/  FMUL R23, R8, R7 ;  /* 0x0000000708177220 */ /* 0x008fca0000400000 */
[----:B------:R0:W-:Y:S04]  /*0230*/  STG.E desc[UR20][R4.64], R23 ;  /* 0x0000001704007986 */ /* 0x0001e8000c101914 */
[----:B------:R0:W5:Y:S01]  /*0240*/  LDG.E R2, desc[UR20][R10.64] ;  /* 0x000000140a027981 */ /* 0x000162000c1e1900 */
[----:B------:R-:W-:Y:S05]  /*0250*/  BRA.U !UP0, `(.L_x_80) ;  /* 0x0000001d08b47547 */ /* 0x000fea000b800000 */
[----:B------:R-:W-:Y:S02]  /*0260*/  USHF.L.U32 UR8, UR6, 0x1, URZ ;  /* 0x0000000106087899 */ /* 0x000fe400080006ff */
[----:B------:R-:W-:Y:S02]  /*0270*/  ULOP3.LUT UR24, UR6, 0x7ffffffe, URZ, 0xc0, !UPT ;  /* 0x7ffffffe06187892 */ /* 0x000fe4000f8ec0ff */
[----:B------:R-:W-:Y:S02]  /*0280*/  UIADD3 UR23, UPT, UPT, UR8, 0x1, URZ ;  /* 0x0000000108177890 */ /* 0x000fe4000fffe0ff */
[----:B------:R-:W-:Y:S01]  /*0290*/  UIMAD UR8, UR8, UR6, UR6 ;  /* 0x00000006080872a4 */ /* 0x000fe2000f8e0206 */
[----:B------:R-:W-:-:S11]  /*02a0*/  UMOV UR9, 0x1 ;  /* 0x0000000100097882 */ /* 0x000fd60000000000 */
.L_x_87:
[----:B-12---:R-:W1:Y:S01]  /*02b0*/  LDC.64 R6, c[0x0][0x388] ;  /* 0x0000e200ff067b82 */ /* 0x006e620000000a00 */
[----:B------:R-:W2:Y:S01]  /*02c0*/  LDCU UR25, c[0x0][0x3a0] ;  /* 0x00007400ff1977ac */ /* 0x000ea20008000800 */
[----:B0-----:R-:W-:Y:S01]  /*02d0*/  IADD3 R11, PT, PT, R0, UR9, RZ ;  /* 0x00000009000b7c10 */ /* 0x001fe2000fffe0ff */
[----:B------:R-:W0:Y:S05]  /*02e0*/  LDCU.64 UR6, c[0x0][0x398] ;  /* 0x00007300ff0677ac */ /* 0x000e2a0008000a00 */
[----:B------:R-:W3:Y:S01]  /*02f0*/  LDC.64 R8, c[0x0][0x380] ;  /* 0x0000e000ff087b82 */ /* 0x000ee20000000a00 */
[----:B--2---:R-:W-:-:S04]  /*0300*/  UIADD3 UR10, UPT, UPT, UR9, UR25, URZ ;  /* 0x00000019090a7290 */ /* 0x004fc8000fffe0ff */
[----:B------:R-:W-:Y:S01]  /*0310*/  UIMAD UR10, UR23, UR10, URZ ;  /* 0x0000000a170a72a4 */ /* 0x000fe2000f8e02ff */
[----:B-1----:R-:W-:-:S03]  /*0320*/  ISETP.GE.AND P0, PT, R11, R6, PT ;  /* 0x000000060b00720c */ /* 0x002fc60003f06270 */
[----:B------:R-:W-:Y:S01]  /*0330*/  UIADD3 UR10, UPT, UPT, UR10, UR25, URZ ;  /* 0x000000190a0a7290 */ /* 0x000fe2000fffe0ff */
[----:B------:R-:W-:-:S03]  /*0340*/  SEL R10, R6, RZ, P0 ;  /* 0x000000ff060a7207 */ /* 0x000fc60000000000 */
[----:B0-----:R-:W-:Y:S01]  /*0350*/  UIMAD.WIDE.U32 UR10, UR10, 0x4, UR6 ;  /* 0x000000040a0a78a5 */ /* 0x001fe2000f8e0006 */
[----:B------:R-:W-:-:S05]  /*0360*/  IADD3 R10, PT, PT, R11, -R10, RZ ;  /* 0x8000000a0b0a7210 */ /* 0x000fca0007ffe0ff */
[----:B------:R-:W-:Y:S01]  /*0370*/  IMAD R22, R10, R7, RZ ;  /* 0x000000070a167224 */ /* 0x000fe200078e02ff */
[----:B------:R-:W-:Y:S02]  /*0380*/  MOV R12, UR10 ;  /* 0x0000000a000c7c02 */ /* 0x000fe40008000f00 */
[----:B------:R-:W-:Y:S01]  /*0390*/  MOV R13, UR11 ;  /* 0x0000000b000d7c02 */ /* 0x000fe20008000f00 */
[----:B---3--:R-:W-:-:S04]  /*03a0*/  IMAD.WIDE R10, R22, 0x4, R8 ;  /* 0x00000004160a7825 */ /* 0x008fc800078e0208 */
[----:B------:R0:W2:Y:S04]  /*03b0*/  LDG.E R21, desc[UR20][R12.64] ;  /* 0x000000140c157981 */ /* 0x0000a8000c1e1900 */
[----:B------:R-:W2:Y:S01]  /*03c0*/  LDG.E R10, desc[UR20][R10.64] ;  /* 0x000000140a0a7981 */ /* 0x000ea2000c1e1900 */
[----:B------:R-:W-:Y:S01]  /*03d0*/  ISETP.GE.AND P0, PT, R0, UR9, PT ;  /* 0x0000000900007c0c */ /* 0x000fe2000bf06270 */
[----:B------:R-:W-:-:S03]  /*03e0*/  UIADD3 UR12, UPT, UPT, -UR9, UR25, URZ ;  /* 0x00000019090c7290 */ /* 0x000fc6000fffe1ff */
[----:B------:R-:W-:Y:S01]  /*03f0*/  SEL R15, R6, RZ, !P0 ;  /* 0x000000ff060f7207 */ /* 0x000fe20004000000 */
[----:B------:R-:W-:-:S03]  /*0400*/  UIMAD UR12, UR23, UR12, URZ ;  /* 0x0000000c170c72a4 */ /* 0x000fc6000f8e02ff */
[----:B------:R-:W-:Y:S01]  /*0410*/  IADD3 R24, PT, PT, R15, -UR9, R0 ;  /* 0x800000090f187c10 */ /* 0x000fe2000fffe000 */
[----:B------:R-:W-:-:S04]  /*0420*/  UIMAD.WIDE UR10, UR12, 0x4, UR4 ;  /* 0x000000040c0a78a5 */ /* 0x000fc8000f8e0204 */
[----:B------:R-:W-:Y:S02]  /*0430*/  IMAD R24, R24, R7, RZ ;  /* 0x0000000718187224 */ /* 0x000fe400078e02ff */
[----:B------:R-:W-:Y:S01]  /*0440*/  IMAD.U32 R14, RZ, RZ, UR10 ;  /* 0x0000000aff0e7e24 */ /* 0x000fe2000f8e00ff */
[----:B------:R-:W-:Y:S01]  /*0450*/  MOV R15, UR11 ;  /* 0x0000000b000f7c02 */ /* 0x000fe20008000f00 */
[----:B0-----:R-:W-:-:S04]  /*0460*/  IMAD.WIDE R12, R24, 0x4, R8 ;  /* 0x00000004180c7825 */ /* 0x001fc800078e0208 */
[----:B------:R-:W3:Y:S01]  /*0470*/  LDG.E R6, desc[UR20][R14.64] ;  /* 0x000000140e067981 */ /* 0x000ee2000c1e1900 */
[----:B--2---:R-:W-:-:S05]  /*0480*/  FFMA R17, R21, R10, R23 ;  /* 0x0000000a15117223 */ /* 0x004fca0000000017 */
[----:B------:R0:W-:Y:S04]  /*0490*/  STG.E desc[UR20][R4.64], R17 ;  /* 0x0000001104007986 */ /* 0x0001e8000c101914 */
[----:B------:R-:W3:Y:S01]  /*04a0*/  LDG.E R12, desc[UR20][R12.64] ;  /* 0x000000140c0c7981 */ /* 0x000ee2000c1e1900 */
[----:B------:R-:W-:Y:S01]  /*04b0*/  UISETP.NE.AND UP0, UPT, UR9, 0x1, UPT ;  /* 0x000000010900788c */ /* 0x000fe2000bf05270 */
[----:B---3--:R-:W-:-:S05]  /*04c0*/  FFMA R23, R6, R12, R17 ;  /* 0x0000000c06177223 */ /* 0x008fca0000000011 */
[----:B------:R0:W-:Y:S03]  /*04d0*/  STG.E desc[UR20][R4.64], R23 ;  /* 0x0000001704007986 */ /* 0x0001e6000c101914 */
[----:B------:R-:W-:Y:S05]  /*04e0*/  BRA.U UP0, `(.L_x_81) ;  /* 0x0000000d00e07547 */ /* 0x000fea000b800000 */
[----:B------:R-:W1:Y:S01]  /*04f0*/  LDCU UR13, c[0x0][0x3a0] ;  /* 0x00007400ff0d77ac */ /* 0x000e620008000800 */
[----:B------:R-:W-:Y:S01]  /*0500*/  UMOV UR16, 0x1 ;  /* 0x0000000100107882 */ /* 0x000fe20000000000 */
[----:B------:R-:W-:Y:S01]  /*0510*/  UMOV UR19, 0xffffffff ;  /* 0xffffffff00137882 */ /* 0x000fe20000000000 */
[----:B-1----:R-:W-:-:S04]  /*0520*/  UIADD3 UR13, UPT, UPT, UR13, -0x1, URZ ;  /* 0xffffffff0d0d7890 */ /* 0x002fc8000fffe0ff */
[----:B------:R-:W-:-:S09]  /*0530*/  UISETP.NE.AND UP0, UPT, UR13, URZ, UPT ;  /* 0x000000ff0d00728c */ /* 0x000fd2000bf05270 */
[----:B------:R-:W-:Y:S05]  /*0540*/  BRA.U !UP0, `(.L_x_82) ;  /* 0x0000000908807547 */ /* 0x000fea000b800000 */
[----:B------:R-:W1:Y:S01]  /*0550*/  LDCU.64 UR30, c[0x0][0x398] ;  /* 0x00007300ff1e77ac */ /* 0x000e620008000a00 */
[----:B------:R-:W-:Y:S01]  /*0560*/  UMOV UR13, 0x1 ;  /* 0x00000001000d7882 */ /* 0x000fe20000000000 */
[----:B------:R-:W-:-:S05]  /*0570*/  UMOV UR19, 0xffffffff ;  /* 0xffffffff00137882 */ /* 0x000fca0000000000 */
.L_x_83:
[----:B------:R-:W-:Y:S01]  /*0580*/  UIADD3 UR14, UPT, UPT, UR9, UR25, URZ ;  /* 0x00000019090e7290 */ /* 0x000fe2000fffe0ff */
[----:B------:R-:W-:Y:S02]  /*0590*/  ISETP.GE.U32.AND P0, PT, R3, UR13, PT ;  /* 0x0000000d03007c0c */ /* 0x000fe4000bf06070 */
[----:B0-----:R-:W-:Y:S01]  /*05a0*/  IADD3 R19, PT, PT, R24, UR19, R3 ;  /* 0x0000001318137c10 */ /* 0x001fe2000fffe003 */
[----:B------:R-:W-:Y:S01]  /*05b0*/  UIMAD UR26, UR23, UR14, URZ ;  /* 0x0000000e171a72a4 */ /* 0x000fe2000f8e02ff */
[----:B------:R-:W-:-:S03]  /*05c0*/  SEL R18, R7, RZ, !P0 ;  /* 0x000000ff07127207 */ /* 0x000fc60004000000 */
[----:B------:R-:W-:Y:S01]  /*05d0*/  UIADD3 UR14, UPT, UPT, UR26, UR25, URZ ;  /* 0x000000191a0e7290 */ /* 0x000fe2000fffe0ff */
[----:B------:R-:W-:-:S03]  /*05e0*/  IADD3 R11, PT, PT, R18, R19, RZ ;  /* 0x00000013120b7210 */ /* 0x000fc60007ffe0ff */
[----:B------:R-:W-:Y:S02]  /*05f0*/  UIADD3 UR14, UPT, UPT, UR14, UR13, URZ ;  /* 0x0000000d0e0e7290 */ /* 0x000fe4000fffe0ff */
[----:B------:R-:W-:Y:S02]  /*0600*/  IMAD.WIDE R10, R11, 0x4, R8 ;  /* 0x000000040b0a7825 */ /* 0x000fe400078e0208 */
[----:B------:R-:W-:-:S03]  /*0610*/  UIMAD.WIDE.U32 UR14, UR14, 0x4, UR6 ;  /* 0x000000040e0e78a5 */ /* 0x000fc6000f8e0006 */
[----:B------:R-:W2:Y:S03]  /*0620*/  LDG.E R26, desc[UR20][R10.64] ;  /* 0x000000140a1a7981 */ /* 0x000ea6000c1e1900 */
[----:B------:R-:W-:Y:S02]  /*0630*/  MOV R12, UR14 ;  /* 0x0000000e000c7c02 */ /* 0x000fe40008000f00 */
[----:B------:R-:W-:-:S05]  /*0640*/  MOV R13, UR15 ;  /* 0x0000000f000d7c02 */ /* 0x000fca0008000f00 */
[----:B------:R3:W2:Y:S01]  /*0650*/  LDG.E R29, desc[UR20][R12.64] ;  /* 0x000000140c1d7981 */ /* 0x0006a2000c1e1900 */
[----:B------:R-:W-:Y:S01]  /*0660*/  IADD3 R35, PT, PT, R3, UR13, RZ ;  /* 0x0000000d03237c10 */ /* 0x000fe2000fffe0ff */
[----:B------:R-:W-:-:S03]  /*0670*/  UIADD3 UR22, UPT, UPT, -UR13, UR25, URZ ;  /* 0x000000190d167290 */ /* 0x000fc6000fffe1ff */
[----:B------:R-:W-:Y:S01]  /*0680*/  ISETP.GE.AND P0, PT, R35, R7, PT ;  /* 0x000000072300720c */ /* 0x000fe20003f06270 */
[----:B------:R-:W-:Y:S02]  /*0690*/  UIADD3 UR16, UPT, UPT, UR12, UR22, URZ ;  /* 0x000000160c107290 */ /* 0x000fe4000fffe0ff */
[----:B------:R-:W-:Y:S01]  /*06a0*/  UIADD3 UR14, UPT, UPT, UR26, UR22, URZ ;  /* 0x000000161a0e7290 */ /* 0x000fe2000fffe0ff */
[----:B------:R-:W-:Y:S02]  /*06b0*/  IADD3 R33, PT, PT, R24, R35, RZ ;  /* 0x0000002318217210 */ /* 0x000fe40007ffe0ff */
[----:B------:R-:W-:Y:S01]  /*06c0*/  SEL R37, R7, RZ, P0 ;  /* 0x000000ff07257207 */ /* 0x000fe20000000000 */
[----:B------:R-:W-:Y:S02]  /*06d0*/  UIMAD.WIDE UR28, UR13, 0x4, UR10 ;  /* 0x000000040d1c78a5 */ /* 0x000fe4000f8e020a */
[----:B------:R-:W-:Y:S02]  /*06e0*/  UIMAD.WIDE UR16, UR16, 0x4, UR6 ;  /* 0x00000004101078a5 */ /* 0x000fe4000f8e0206 */
[----:B------:R-:W-:Y:S01]  /*06f0*/  UIMAD.WIDE UR14, UR14, 0x4, UR6 ;  /* 0x000000040e0e78a5 */ /* 0x000fe2000f8e0206 */
[----:B---3--:R-:W-:Y:S01]  /*0700*/  IADD3 R13, PT, PT, -R37, R33, RZ ;  /* 0x00000021250d7210 */ /* 0x008fe20007ffe1ff */
[----:B------:R-:W-:Y:S01]  /*0710*/  IMAD.U32 R16, RZ, RZ, UR28 ;  /* 0x0000001cff107e24 */ /* 0x000fe2000f8e00ff */
[----:B0-----:R-:W-:-:S02]  /*0720*/  MOV R17, UR29 ;  /* 0x0000001d00117c02 */ /* 0x001fc40008000f00 */
[----:B------:R-:W-:Y:S01]  /*0730*/  MOV R14, UR16 ;  /* 0x00000010000e7c02 */ /* 0x000fe20008000f00 */
[----:B------:R-:W-:Y:S01]  /*0740*/  IMAD.WIDE R12, R13, 0x4, R8 ;  /* 0x000000040d0c7825 */ /* 0x000fe200078e0208 */
[----:B------:R-:W-:Y:S01]  /*0750*/  MOV R15, UR17 ;  /* 0x00000011000f7c02 */ /* 0x000fe20008000f00 */
[----:B------:R-:W3:Y:S01]  /*0760*/  LDG.E R27, desc[UR20][R16.64] ;  /* 0x00000014101b7981 */ /* 0x000ee2000c1e1900 */
[----:B------:R-:W-:Y:S02]  /*0770*/  MOV R10, UR14 ;  /* 0x0000000e000a7c02 */ /* 0x000fe40008000f00 */
[----:B------:R-:W-:Y:S01]  /*0780*/  MOV R11, UR15 ;  /* 0x0000000f000b7c02 */ /* 0x000fe20008000f00 */
[----:B------:R0:W4:Y:S01]  /*0790*/  LDG.E R25, desc[UR20][R14.64] ;  /* 0x000000140e197981 */ /* 0x000122000c1e1900 */
[----:B--2---:R-:W-:-:S03]  /*07a0*/  FFMA R23, R29, R26, R23 ;  /* 0x0000001a1d177223 */ /* 0x004fc60000000017 */
[----:B------:R-:W2:Y:S04]  /*07b0*/  LDG.E R26, desc[UR20][R10.64] ;  /* 0x000000140a1a7981 */ /* 0x000ea8000c1e1900 */
[----:B------:R1:W-:Y:S04]  /*07c0*/  STG.E desc[UR20][R4.64], R23 ;  /* 0x0000001704007986 */ /* 0x0003e8000c101914 */
[----:B------:R-:W2:Y:S01]  /*07d0*/  LDG.E R12, desc[UR20][R12.64] ;  /* 0x000000140c0c7981 */ /* 0x000ea2000c1e1900 */
[----:B------:R-:W-:-:S04]  /*07e0*/  IADD3 R30, PT, PT, R3, R22, RZ ;  /* 0x00000016031e7210 */ /* 0x000fc80007ffe0ff */
[----:B------:R-:W-:-:S05]  /*07f0*/  IADD3 R30, PT, PT, R30, UR19, RZ ;  /* 0x000000131e1e7c10 */ /* 0x000fca000fffe0ff */
[----:B------:R-:W-:-:S04]  /*0800*/  IMAD.IADD R39, R18, 0x1, R30 ;  /* 0x0000000112277824 */ /* 0x000fc800078e021e */
[----:B------:R-:W-:-:S04]  /*0810*/  IMAD.WIDE R38, R39, 0x4, R8 ;  /* 0x0000000427267825 */ /* 0x000fc800078e0208 */
[----:B--2---:R-:W-:-:S05]  /*0820*/  FFMA R32, R26, R12, R23 ;  /* 0x0000000c1a207223 */ /* 0x004fca0000000017 */
[----:B------:R2:W-:Y:S04]  /*0830*/  STG.E desc[UR20][R4.64], R32 ;  /* 0x0000002004007986 */ /* 0x0005e8000c101914 */
[----:B------:R-:W3:Y:S01]  /*0840*/  LDG.E R38, desc[UR20][R38.64] ;  /* 0x0000001426267981 */ /* 0x000ee2000c1e1900 */
[----:B------:R-:W-:-:S04]  /*0850*/  IADD3 R28, PT, PT, R22, R35, RZ ;  /* 0x00000023161c7210 */ /* 0x000fc80007ffe0ff */
[----:B------:R-:W-:-:S05]  /*0860*/  IADD3 R11, PT, PT, -R37, R28, RZ ;  /* 0x0000001c250b7210 */ /* 0x000fca0007ffe1ff */
[----:B------:R-:W-:-:S04]  /*0870*/  IMAD.WIDE R10, R11, 0x4, R8 ;  /* 0x000000040b0a7825 */ /* 0x000fc800078e0208 */
[----:B---3--:R-:W-:-:S05]  /*0880*/  FFMA R34, R27, R38, R32 ;  /* 0x000000261b227223 */ /* 0x008fca0000000020 */
[----:B------:R3:W-:Y:S04]  /*0890*/  STG.E desc[UR20][R4.64], R34 ;  /* 0x0000002204007986 */ /* 0x0007e8000c101914 */
[----:B------:R-:W4:Y:S01]  /*08a0*/  LDG.E R10, desc[UR20][R10.64] ;  /* 0x000000140a0a7981 */ /* 0x000f22000c1e1900 */
[----:B------:R-:W-:Y:S01]  /*08b0*/  UIADD3 UR18, UPT, UPT, UR8, UR25, UR13 ;  /* 0x0000001908127290 */ /* 0x000fe2000fffe00d */
[----:B-1----:R-:W-:-:S03]  /*08c0*/  IADD3 R23, PT, PT, R20, UR19, RZ ;  /* 0x0000001314177c10 */ /* 0x002fc6000fffe0ff */
[----:B------:R-:W-:Y:S01]  /*08d0*/  UIMAD.WIDE.U32 UR18, UR18, 0x4, UR6 ;  /* 0x00000004121278a5 */ /* 0x000fe2000f8e0006 */
[----:B0-----:R-:W-:-:S05]  /*08e0*/  IADD3 R15, PT, PT, R18, R23, RZ ;  /* 0x00000017120f7210 */ /* 0x001fca0007ffe0ff */
[----:B------:R-:W-:Y:S01]  /*08f0*/  IMAD.WIDE R14, R15, 0x4, R8 ;  /* 0x000000040f0e7825 */ /* 0x000fe200078e0208 */
[----:B------:R-:W-:Y:S02]  /*0900*/  MOV R16, UR18 ;  /* 0x0000001200107c02 */ /* 0x000fe40008000f00 */
[----:B------:R-:W-:Y:S01]  /*0910*/  MOV R17, UR19 ;  /* 0x0000001300117c02 */ /* 0x000fe20008000f00 */
[----:B----4-:R-:W-:-:S05]  /*0920*/  FFMA R18, R25, R10, R34 ;  /* 0x0000000a19127223 */ /* 0x010fca0000000022 */
[----:B------:R0:W-:Y:S04]  /*0930*/  STG.E desc[UR20][R4.64], R18 ;  /* 0x0000001204007986 */ /* 0x0001e8000c101914 */
[----:B------:R-:W4:Y:S04]  /*0940*/  LDG.E R14, desc[UR20][R14.64] ;  /* 0x000000140e0e7981 */ /* 0x000f28000c1e1900 */
[----:B------:R-:W4:Y:S01]  /*0950*/  LDG.E R31, desc[UR20][R16.64] ;  /* 0x00000014101f7981 */ /* 0x000f22000c1e1900 */
[----:B------:R-:W-:Y:S01]  /*0960*/  UIADD3 UR18, UPT, UPT, UR8, UR22, URZ ;  /* 0x0000001608127290 */ /* 0x000fe2000fffe0ff */
[----:B--2---:R-:W-:-:S03]  /*0970*/  IMAD R32, R0, R7, R35 ;  /* 0x0000000700207224 */ /* 0x004fc600078e0223 */
[----:B------:R-:W-:Y:S02]  /*0980*/  UIMAD.WIDE UR18, UR18, 0x4, UR6 ;  /* 0x00000004121278a5 */ /* 0x000fe4000f8e0206 */
[----:B------:R-:W-:-:S04]  /*0990*/  IADD3 R11, PT, PT, -R37, R32, RZ ;  /* 0x00000020250b7210 */ /* 0x000fc80007ffe1ff */
[----:B------:R-:W-:Y:S01]  /*09a0*/  IMAD.U32 R12, RZ, RZ, UR18 ;  /* 0x00000012ff0c7e24 */ /* 0x000fe2000f8e00ff */
[----:B------:R-:W-:Y:S01]  /*09b0*/  MOV R13, UR19 ;  /* 0x00000013000d7c02 */ /* 0x000fe20008000f00 */
[----:B------:R-:W-:-:S04]  /*09c0*/  IMAD.WIDE R10, R11, 0x4, R8 ;  /* 0x000000040b0a7825 */ /* 0x000fc800078e0208 */
[----:B---3--:R-:W2:Y:S01]  /*09d0*/  LDG.E R34, desc[UR20][R12.64] ;  /* 0x000000140c227981 */ /* 0x008ea2000c1e1900 */
[----:B----4-:R-:W-:-:S05]  /*09e0*/  FFMA R37, R31, R14, R18 ;  /* 0x0000000e1f257223 */ /* 0x010fca0000000012 */
[----:B------:R1:W-:Y:S04]  /*09f0*/  STG.E desc[UR20][R4.64], R37 ;  /* 0x0000002504007986 */ /* 0x0003e8000c101914 */
[----:B------:R-:W2:Y:S01]  /*0a00*/  LDG.E R10, desc[UR20][R10.64] ;  /* 0x000000140a0a7981 */ /* 0x000ea2000c1e1900 */
[----:B------:R-:W-:Y:S02]  /*0a10*/  UIADD3 UR27, UP0, UPT, UR13, UR25, URZ ;  /* 0x000000190d1b7290 */ /* 0x000fe4000ff1e0ff */
[----:B------:R-:W-:Y:S02]  /*0a20*/  ISETP.GT.U32.AND P0, PT, R3, UR13, PT ;  /* 0x0000000d03007c0c */ /* 0x000fe4000bf04070 */
[----:B------:R-:W-:Y:S02]  /*0a30*/  ULEA.HI.X.SX32 UR28, UR13, URZ, 0x1, UP0 ;  /* 0x000000ff0d1c7291 */ /* 0x000fe400080f0eff */
[----:B------:R-:W-:Y:S01]  /*0a40*/  UIADD3 UR22, UP0, UPT, UR26, UR27, URZ ;  /* 0x0000001b1a167290 */ /* 0x000fe2000ff1e0ff */
[----:B------:R-:W-:-:S03]  /*0a50*/  SEL R36, R7, RZ, !P0 ;  /* 0x000000ff07247207 */ /* 0x000fc60004000000 */
[----:B------:R-:W-:Y:S02]  /*0a60*/  UIADD3.X UR26, UPT, UPT, URZ, UR28, URZ, UP0, !UPT ;  /* 0x0000001cff1a7290 */ /* 0x000fe400087fe4ff */
[----:B------:R-:W-:Y:S01]  /*0a70*/  ULEA UR29, UP0, UR22, UR30, 0x2 ;  /* 0x0000001e161d7291 */ /* 0x000fe2000f8010ff */
[----:B------:R-:W-:-:S03]  /*0a80*/  IADD3 R17, PT, PT, R19, -0x1, R36 ;  /* 0xffffffff13117810 */ /* 0x000fc60007ffe024 */
[----:B------:R-:W-:Y:S02]  /*0a90*/  ULEA.HI.X UR22, UR22, UR31, UR26, 0x2, UP0 ;  /* 0x0000001f16167291 */ /* 0x000fe400080f141a */
[----:B------:R-:W-:Y:S01]  /*0aa0*/  IMAD.WIDE R16, R17, 0x4, R8 ;  /* 0x0000000411107825 */ /* 0x000fe200078e0208 */
[----:B0-----:R-:W-:-:S03]  /*0ab0*/  MOV R18, UR29 ;  /* 0x0000001d00127c02 */ /* 0x001fc60008000f00 */
[----:B------:R-:W-:Y:S01]  /*0ac0*/  MOV R19, UR22 ;  /* 0x0000001600137c02 */ /* 0x000fe20008000f00 */
[----:B--2---:R-:W-:-:S05]  /*0ad0*/  FFMA R38, R34, R10, R37 ;  /* 0x0000000a22267223 */ /* 0x004fca0000000025 */
[----:B------:R0:W-:Y:S04]  /*0ae0*/  STG.E desc[UR20][R4.64], R38 ;  /* 0x0000002604007986 */ /* 0x0001e8000c101914 */
[----:B------:R-:W2:Y:S04]  /*0af0*/  LDG.E R16, desc[UR20][R16.64] ;  /* 0x0000001410107981 */ /* 0x000ea8000c1e1900 */
[----:B-1----:R-:W2:Y:S01]  /*0b00*/  LDG.E R37, desc[UR20][R18.64+0x4] ;  /* 0x0000041412257981 */ /* 0x002ea2000c1e1900 */
[----:B------:R-:W-:-:S04]  /*0b10*/  IADD3 R10, PT, PT, R35, 0x1, RZ ;  /* 0x00000001230a7810 */ /* 0x000fc80007ffe0ff */
[----:B------:R-:W-:Y:S01]  /*0b20*/  ISETP.GE.AND P0, PT, R10, R7, PT ;  /* 0x000000070a00720c */ /* 0x000fe20003f06270 */
[----:B------:R-:W-:-:S03]  /*0b30*/  UIMAD.WIDE UR32, UR13, 0x4, UR10 ;  /* 0x000000040d2078a5 */ /* 0x000fc6000f8e020a */
[----:B------:R-:W-:-:S04]  /*0b40*/  SEL R35, R7, RZ, P0 ;  /* 0x000000ff07237207 */ /* 0x000fc80000000000 */
[----:B------:R-:W-:Y:S01]  /*0b50*/  IADD3 R33, PT, PT, R33, 0x1, -R35 ;  /* 0x0000000121217810 */ /* 0x000fe20007ffe823 */
[----:B------:R-:W-:Y:S01]  /*0b60*/  IMAD.U32 R13, RZ, RZ, UR33 ;  /* 0x00000021ff0d7e24 */ /* 0x000fe2000f8e00ff */
[----:B------:R-:W-:Y:S02]  /*0b70*/  MOV R10, UR14 ;  /* 0x0000000e000a7c02 */ /* 0x000fe40008000f00 */
[----:B------:R-:W-:Y:S02]  /*0b80*/  MOV R11, UR15 ;  /* 0x0000000f000b7c02 */ /* 0x000fe40008000f00 */
[----:B------:R-:W-:Y:S02]  /*0b90*/  MOV R12, UR32 ;  /* 0x00000020000c7c02 */ /* 0x000fe40008000f00 */
[----:B------:R-:W-:Y:S02]  /*0ba0*/  MOV R14, UR16 ;  /* 0x00000010000e7c02 */ /* 0x000fe40008000f00 */
[----:B------:R-:W-:-:S05]  /*0bb0*/  MOV R15, UR17 ;  /* 0x00000011000f7c02 */ /* 0x000fca0008000f00 */
[----:B------:R1:W3:Y:S01]  /*0bc0*/  LDG.E R39, desc[UR20][R14.64+-0x4] ;  /* 0xfffffc140e277981 */ /* 0x0002e2000c1e1900 */
[----:B--2---:R-:W-:Y:S01]  /*0bd0*/  FFMA R41, R37, R16, R38 ;  /* 0x0000001025297223 */ /* 0x004fe20000000026 */
[----:B------:R-:W-:Y:S02]  /*0be0*/  IMAD.WIDE R16, R33, 0x4, R8 ;  /* 0x0000000421107825 */ /* 0x000fe400078e0208 */
[----:B0-----:R-:W2:Y:S04]  /*0bf0*/  LDG.E R38, desc[UR20][R10.64+-0x4] ;  /* 0xfffffc140a267981 */ /* 0x001ea8000c1e1900 */
[----:B------:R-:W4:Y:S04]  /*0c00*/  LDG.E R33, desc[UR20][R12.64+0x4] ;  /* 0x000004140c217981 */ /* 0x000f28000c1e1900 */
[----:B------:R0:W-:Y:S04]  /*0c10*/  STG.E desc[UR20][R4.64], R41 ;  /* 0x0000002904007986 */ /* 0x0001e8000c101914 */
[----:B------:R-:W2:Y:S01]  /*0c20*/  LDG.E R16, desc[UR20][R16.64] ;  /* 0x0000001410107981 */ /* 0x000ea2000c1e1900 */
[----:B------:R-:W-:-:S05]  /*0c30*/  IADD3 R19, PT, PT, R30, -0x1, R36 ;  /* 0xffffffff1e137810 */ /* 0x000fca0007ffe024 */
[----:B------:R-:W-:-:S04]  /*0c40*/  IMAD.WIDE R18, R19, 0x4, R8 ;  /* 0x0000000413127825 */ /* 0x000fc800078e0208 */
[----:B--2---:R-:W-:-:S05]  /*0c50*/  FFMA R30, R38, R16, R41 ;  /* 0x00000010261e7223 */ /* 0x004fca0000000029 */
[----:B------:R0:W-:Y:S04]  /*0c60*/  STG.E desc[UR20][R4.64], R30 ;  /* 0x0000001e04007986 */ /* 0x0001e8000c101914 */
[----:B------:R-:W4:Y:S01]  /*0c70*/  LDG.E R18, desc[UR20][R18.64] ;  /* 0x0000001412127981 */ /* 0x000f22000c1e1900 */
[----:B------:R-:W-:-:S05]  /*0c80*/  IADD3 R43, PT, PT, R28, 0x1, -R35 ;  /* 0x000000011c2b7810 */ /* 0x000fca0007ffe823 */
[----:B------:R-:W-:Y:S01]  /*0c90*/  IMAD.WIDE R10, R43, 0x4, R8 ;  /* 0x000000042b0a7825 */ /* 0x000fe200078e0208 */
[----:B------:R-:W-:-:S03]  /*0ca0*/  UIADD3 UR14, UP0, UPT, UR8, UR27, URZ ;  /* 0x0000001b080e7290 */ /* 0x000fc6000ff1e0ff */
[----:B----4-:R-:W-:-:S05]  /*0cb0*/  FFMA R28, R33, R18, R30 ;  /* 0x00000012211c7223 */ /* 0x010fca000000001e */
[----:B------:R0:W-:Y:S04]  /*0cc0*/  STG.E desc[UR20][R4.64], R28 ;  /* 0x0000001c04007986 */ /* 0x0001e8000c101914 */
[----:B------:R-:W3:Y:S01]  /*0cd0*/  LDG.E R10, desc[UR20][R10.64] ;  /* 0x000000140a0a7981 */ /* 0x000ee2000c1e1900 */
[----:B------:R-:W-:Y:S02]  /*0ce0*/  UIADD3.X UR15, UPT, UPT, URZ, UR28, URZ, UP0, !UPT ;  /* 0x0000001cff0f7290 */ /* 0x000fe400087fe4ff */
[----:B------:R-:W-:Y:S01]  /*0cf0*/  ULEA UR16, UP0, UR14, UR30, 0x2 ;  /* 0x0000001e0e107291 */ /* 0x000fe2000f8010ff */
[----:B-1----:R-:W-:-:S03]  /*0d00*/  IADD3 R15, PT, PT, R23, -0x1, R36 ;  /* 0xffffffff170f7810 */ /* 0x002fc60007ffe024 */
[----:B------:R-:W-:Y:S02]  /*0d10*/  ULEA.HI.X UR14, UR14, UR31, UR15, 0x2, UP0 ;  /* 0x0000001f0e0e7291 */ /* 0x000fe400080f140f */
[----:B------:R-:W-:Y:S01]  /*0d20*/  MOV R12, UR16 ;  /* 0x00000010000c7c02 */ /* 0x000fe20008000f00 */
[----:B------:R-:W-:-:S03]  /*0d30*/  IMAD.WIDE R14, R15, 0x4, R8 ;  /* 0x000000040f0e7825 */ /* 0x000fc600078e0208 */
[----:B------:R-:W-:Y:S01]  /*0d40*/  MOV R13, UR14 ;  /* 0x0000000e000d7c02 */ /* 0x000fe20008000f00 */
[----:B---3--:R-:W-:-:S05]  /*0d50*/  FFMA R19, R39, R10, R28 ;  /* 0x0000000a27137223 */ /* 0x008fca000000001c */
[----:B------:R0:W-:Y:S04]  /*0d60*/  STG.E desc[UR20][R4.64], R19 ;  /* 0x0000001304007986 */ /* 0x0001e8000c101914 */
[----:B------:R-:W2:Y:S04]  /*0d70*/  LDG.E R14, desc[UR20][R14.64] ;  /* 0x000000140e0e7981 */ /* 0x000ea8000c1e1900 */
[----:B------:R-:W2:Y:S01]  /*0d80*/  LDG.E R12, desc[UR20][R12.64+0x4] ;  /* 0x000004140c0c7981 */ /* 0x000ea2000c1e1900 */
[----:B------:R-:W-:Y:S02]  /*0d90*/  IADD3 R17, PT, PT, R32, 0x1, -R35 ;  /* 0x0000000120117810 */ /* 0x000fe40007ffe823 */
[----:B------:R-:W-:-:S02]  /*0da0*/  MOV R11, UR19 ;  /* 0x00000013000b7c02 */ /* 0x000fc40008000f00 */
[----:B------:R-:W-:Y:S01]  /*0db0*/  MOV R10, UR18 ;  /* 0x00000012000a7c02 */ /* 0x000fe20008000f00 */
[----:B------:R-:W-:-:S04]  /*0dc0*/  IMAD.WIDE R16, R17, 0x4, R8 ;  /* 0x0000000411107825 */ /* 0x000fc800078e0208 */
[----:B------:R-:W3:Y:S01]  /*0dd0*/  LDG.E R11, desc[UR20][R10.64+-0x4] ;  /* 0xfffffc140a0b7981 */ /* 0x000ee2000c1e1900 */
[----:B--2---:R-:W-:-:S05]  /*0de0*/  FFMA R18, R12, R14, R19 ;  /* 0x0000000e0c127223 */ /* 0x004fca0000000013 */
[----:B------:R0:W-:Y:S04]  /*0df0*/  STG.E desc[UR20][R4.64], R18 ;  /* 0x0000001204007986 */ /* 0x0001e8000c101914 */
[----:B------:R-:W3:Y:S01]  /*0e00*/  LDG.E R16, desc[UR20][R16.64] ;  /* 0x0000001410107981 */ /* 0x000ee2000c1e1900 */
[----:B------:R-:W-:Y:S01]  /*0e10*/  FADD R26, R29, R26 ;  /* 0x0000001a1d1a7221 */ /* 0x000fe20000000000 */
[----:B------:R-:W-:Y:S01]  /*0e20*/  FADD R31, R31, R34 ;  /* 0x000000221f1f7221 */ /* 0x000fe20000000000 */
[----:B------:R-:W-:Y:S02]  /*0e30*/  UIADD3 UR14, UPT, UPT, UR13, 0x1, URZ ;  /* 0x000000010d0e7890 */ /* 0x000fe4000fffe0ff */
[----:B------:R-:W-:Y:S01]  /*0e40*/  FADD R26, R27, R26 ;  /* 0x0000001a1b1a7221 */ /* 0x000fe20000000000 */
[----:B-----5:R-:W-:Y:S01]  /*0e50*/  FADD R31, R31, R2 ;  /* 0x000000021f1f7221 */ /* 0x020fe20000000000 */
[----:B------:R-:W-:Y:S01]  /*0e60*/  FADD R38, R37, R38 ;  /* 0x0000002625267221 */ /* 0x000fe20000000000 */
[----:B------:R-:W-:Y:S01]  /*0e70*/  UISETP.NE.AND UP0, UPT, UR14, UR24, UPT ;  /* 0x000000180e00728c */ /* 0x000fe2000bf05270 */
[----:B------:R-:W-:-:S02]  /*0e80*/  FADD R26, R25, R26 ;  /* 0x0000001a191a7221 */ /* 0x000fc40000000000 */
[----:B------:R-:W-:Y:S02]  /*0e90*/  FADD R38, R33, R38 ;  /* 0x0000002621267221 */ /* 0x000fe40000000000 */
[----:B------:R-:W-:Y:S01]  /*0ea0*/  FADD R26, R31, R26 ;  /* 0x0000001a1f1a7221 */ /* 0x000fe20000000000 */
[----:B------:R-:W-:Y:S01]  /*0eb0*/  UIADD3 UR16, UPT, UPT, UR13, 0x2, URZ ;  /* 0x000000020d107890 */ /* 0x000fe2000fffe0ff */
[----:B------:R-:W-:Y:S01]  /*0ec0*/  FADD R38, R39, R38 ;  /* 0x0000002627267221 */ /* 0x000fe20000000000 */
[----:B------:R-:W-:-:S05]  /*0ed0*/  UIADD3 UR19, UPT, UPT, -UR13, -0x2, URZ ;  /* 0xfffffffe0d137890 */ /* 0x000fca000fffe1ff */
[----:B------:R-:W-:Y:S01]  /*0ee0*/  UMOV UR13, UR16 ;  /* 0x00000010000d7c82 */ /* 0x000fe20008000000 */
[----:B---3--:R-:W-:-:S05]  /*0ef0*/  FFMA R23, R11, R16, R18 ;  /* 0x000000100b177223 */ /* 0x008fca0000000012 */
[----:B------:R0:W-:Y:S01]  /*0f00*/  STG.E desc[UR20][R4.64], R23 ;  /* 0x0000001704007986 */ /* 0x0001e2000c101914 */
[----:B------:R-:W-:-:S04]  /*0f10*/  FADD R11, R12, R11 ;  /* 0x0000000b0c0b7221 */ /* 0x000fc80000000000 */
[----:B------:R-:W-:-:S04]  /*0f20*/  FADD R11, R26, R11 ;  /* 0x0000000b1a0b7221 */ /* 0x000fc80000000000 */
[----:B------:R-:W-:Y:S01]  /*0f30*/  FADD R2, R11, R38 ;  /* 0x000000260b027221 */ /* 0x000fe20000000000 */
[----:B------:R-:W-:Y:S06]  /*0f40*/  BRA.U UP0, `(.L_x_83) ;  /* 0xfffffff5008c7547 */ /* 0x000fec000b83ffff */
.L_x_82:
[----:B------:R-:W1:Y:S02]  /*0f50*/  LDCU UR13, c[0x0][0x3a0] ;  /* 0x00007400ff0d77ac */ /* 0x000e640008000800 */
[----:B-1----:R-:W-:-:S04]  /*0f60*/  ULOP3.LUT UR13, UR13, 0x1, URZ, 0xc0, !UPT ;  /* 0x000000010d0d7892 */ /* 0x002fc8000f8ec0ff */
[----:B------:R-:W-:-:S09]  /*0f70*/  UISETP.NE.AND UP0, UPT, UR13, URZ, UPT ;  /* 0x000000ff0d00728c */ /* 0x000fd2000bf05270 */
[----:B------:R-:W-:Y:S05]  /*0f80*/  BRA.U !UP0, `(.L_x_84) ;  /* 0x0000001108507547 */ /* 0x000fea000b800000 */
[----:B------:R-:W-:Y:S01]  /*0f90*/  UIADD3 UR13, UPT, UPT, UR9, UR25, URZ ;  /* 0x00000019090d7290 */ /* 0x000fe2000fffe0ff */
[----:B------:R-:W-:Y:S02]  /*0fa0*/  ISETP.GE.U32.AND P0, PT, R3, UR16, PT ;  /* 0x0000001003007c0c */ /* 0x000fe4000bf06070 */
[----:B------:R-:W-:Y:S01]  /*0fb0*/  IADD3 R10, PT, PT, R24, UR19, R3 ;  /* 0x00000013180a7c10 */ /* 0x000fe2000fffe003 */
        /* <DEDUP_REMOVED lines=8> */
[----:B------:R-:W-:Y:S01]  /*1040*/  IMAD.U32 R12, RZ, RZ, UR14 ;  /* 0x0000000eff0c7e24 */ /* 0x000fe2000f8e00ff */
[----:B------:R-:W-:-:S05]  /*1050*/  MOV R13, UR15 ;  /* 0x0000000f000d7c02 */ /* 0x000fca0008000f00 */
[----:B------:R1:W2:Y:S01]  /*1060*/  LDG.E R14, desc[UR20][R12.64] ;  /* 0x000000140c0e7981 */ /* 0x0002a2000c1e1900 */
[----:B0-----:R-:W-:Y:S01]  /*1070*/  IADD3 R17, PT, PT, R3, UR16, RZ ;  /* 0x0000001003117c10 */ /* 0x001fe2000fffe0ff */
[----:B------:R-:W-:Y:S02]  /*1080*/  UIADD3 UR17, UPT, UPT, -UR16, UR25, URZ ;  /* 0x0000001910117290 */ /* 0x000fe4000fffe1ff */
[----:B------:R-:W-:Y:S01]  /*1090*/  UIMAD.WIDE UR14, UR16, 0x4, UR10 ;  /* 0x00000004100e78a5 */ /* 0x000fe2000f8e020a */
[----:B------:R-:W-:Y:S01]  /*10a0*/  ISETP.GE.AND P0, PT, R17, R7, PT ;  /* 0x000000071100720c */ /* 0x000fe20003f06270 */
[----:B------:R-:W-:Y:S02]  /*10b0*/  UIADD3 UR12, UPT, UPT, UR12, UR17, URZ ;  /* 0x000000110c0c7290 */ /* 0x000fe4000fffe0ff */
[----:B------:R-:W-:Y:S01]  /*10c0*/  UIADD3 UR10, UPT, UPT, UR13, UR17, URZ ;  /* 0x000000110d0a7290 */ /* 0x000fe2000fffe0ff */
[----:B------:R-:W-:Y:S01]  /*10d0*/  SEL R16, R7, RZ, P0 ;  /* 0x000000ff07107207 */ /* 0x000fe20000000000 */
[----:B------:R-:W-:-:S02]  /*10e0*/  UIMAD.WIDE UR12, UR12, 0x4, UR6 ;  /* 0x000000040c0c78a5 */ /* 0x000fc4000f8e0206 */
[----:B------:R-:W-:Y:S01]  /*10f0*/  UIMAD.WIDE UR10, UR10, 0x4, UR6 ;  /* 0x000000040a0a78a5 */ /* 0x000fe2000f8e0206 */
[----:B------:R-:W-:Y:S02]  /*1100*/  IADD3 R27, PT, PT, -R16, R17, R24 ;  /* 0x00000011101b7210 */ /* 0x000fe40007ffe118 */
[----:B------:R-:W-:Y:S02]  /*1110*/  MOV R18, UR14 ;  /* 0x0000000e00127c02 */ /* 0x000fe40008000f00 */
[----:B-1----:R-:W-:Y:S01]  /*1120*/  MOV R12, UR12 ;  /* 0x0000000c000c7c02 */ /* 0x002fe20008000f00 */
[----:B------:R-:W-:Y:S01]  /*1130*/  IMAD.U32 R11, RZ, RZ, UR11 ;  /* 0x0000000bff0b7e24 */ /* 0x000fe2000f8e00ff */
[----:B------:R-:W-:Y:S02]  /*1140*/  MOV R19, UR15 ;  /* 0x0000000f00137c02 */ /* 0x000fe40008000f00 */
[----:B------:R-:W-:Y:S02]  /*1150*/  MOV R13, UR13 ;  /* 0x0000000d000d7c02 */ /* 0x000fe40008000f00 */
[----:B------:R-:W-:Y:S01]  /*1160*/  MOV R10, UR10 ;  /* 0x0000000a000a7c02 */ /* 0x000fe20008000f00 */
[----:B------:R-:W3:Y:S04]  /*1170*/  LDG.E R18, desc[UR20][R18.64] ;  /* 0x0000001412127981 */ /* 0x000ee8000c1e1900 */
[----:B------:R3:W4:Y:S04]  /*1180*/  LDG.E R12, desc[UR20][R12.64] ;  /* 0x000000140c0c7981 */ /* 0x000728000c1e1900 */
[----:B------:R-:W3:Y:S01]  /*1190*/  LDG.E R11, desc[UR20][R10.64] ;  /* 0x000000140a0b7981 */ /* 0x000ee2000c1e1900 */
[----:B--2---:R-:W-:Y:S01]  /*11a0*/  FFMA R28, R14, R25, R23 ;  /* 0x000000190e1c7223 */ /* 0x004fe20000000017 */
[----:B------:R-:W-:-:S04]  /*11b0*/  IMAD.WIDE R24, R27, 0x4, R8 ;  /* 0x000000041b187825 */ /* 0x000fc800078e0208 */
[----:B------:R0:W-:Y:S04]  /*11c0*/  STG.E desc[UR20][R4.64], R28 ;  /* 0x0000001c04007986 */ /* 0x0001e8000c101914 */
[----:B------:R-:W3:Y:S01]  /*11d0*/  LDG.E R24, desc[UR20][R24.64] ;  /* 0x0000001418187981 */ /* 0x000ee2000c1e1900 */
[----:B------:R-:W-:-:S04]  /*11e0*/  IADD3 R26, PT, PT, R3, R22, RZ ;  /* 0x00000016031a7210 */ /* 0x000fc80007ffe0ff */
[----:B------:R-:W-:-:S05]  /*11f0*/  IADD3 R27, PT, PT, R15, UR19, R26 ;  /* 0x000000130f1b7c10 */ /* 0x000fca000fffe01a */
[----:B------:R-:W-:-:S04]  /*1200*/  IMAD.WIDE R26, R27, 0x4, R8 ;  /* 0x000000041b1a7825 */ /* 0x000fc800078e0208 */
[----:B---3--:R-:W-:-:S05]  /*1210*/  FFMA R29, R11, R24, R28 ;  /* 0x000000180b1d7223 */ /* 0x008fca000000001c */
[----:B------:R0:W-:Y:S04]  /*1220*/  STG.E desc[UR20][R4.64], R29 ;  /* 0x0000001d04007986 */ /* 0x0001e8000c101914 */
[----:B------:R-:W2:Y:S01]  /*1230*/  LDG.E R26, desc[UR20][R26.64] ;  /* 0x000000141a1a7981 */ /* 0x000ea2000c1e1900 */
[----:B------:R-:W-:-:S05]  /*1240*/  IADD3 R23, PT, PT, -R16, R17, R22 ;  /* 0x0000001110177210 */ /* 0x000fca0007ffe116 */
[----:B------:R-:W-:-:S04]  /*1250*/  IMAD.WIDE R22, R23, 0x4, R8 ;  /* 0x0000000417167825 */ /* 0x000fc800078e0208 */
[----:B--2---:R-:W-:-:S05]  /*1260*/  FFMA R13, R18, R26, R29 ;  /* 0x0000001a120d7223 */ /* 0x004fca000000001d */
[----:B------:R0:W-:Y:S04]  /*1270*/  STG.E desc[UR20][R4.64], R13 ;  /* 0x0000000d04007986 */ /* 0x0001e8000c101914 */
[----:B------:R-:W4:Y:S01]  /*1280*/  LDG.E R22, desc[UR20][R22.64] ;  /* 0x0000001416167981 */ /* 0x000f22000c1e1900 */
[----:B------:R-:W-:Y:S01]  /*1290*/  UIADD3 UR10, UPT, UPT, UR8, UR25, UR16 ;  /* 0x00000019080a7290 */ /* 0x000fe2000fffe010 */
[----:B------:R-:W-:-:S03]  /*12a0*/  IADD3 R25, PT, PT, R15, UR19, R20 ;  /* 0x000000130f197c10 */ /* 0x000fc6000fffe014 */
[----:B------:R-:W-:Y:S02]  /*12b0*/  UIMAD.WIDE.U32 UR10, UR10, 0x4, UR6 ;  /* 0x000000040a0a78a5 */ /* 0x000fe4000f8e0006 */
[----:B------:R-:W-:-:S04]  /*12c0*/  IMAD.WIDE R24, R25, 0x4, R8 ;  /* 0x0000000419187825 */ /* 0x000fc800078e0208 */
[----:B------:R-:W-:Y:S02]  /*12d0*/  MOV R26, UR10 ;  /* 0x0000000a001a7c02 */ /* 0x000fe40008000f00 */
[----:B------:R-:W-:Y:S01]  /*12e0*/  MOV R27, UR11 ;  /* 0x0000000b001b7c02 */ /* 0x000fe20008000f00 */
[----:B----4-:R-:W-:-:S05]  /*12f0*/  FFMA R15, R12, R22, R13 ;  /* 0x000000160c0f7223 */ /* 0x010fca000000000d */
[----:B------:R0:W-:Y:S04]  /*1300*/  STG.E desc[UR20][R4.64], R15 ;  /* 0x0000000f04007986 */ /* 0x0001e8000c101914 */
[----:B------:R-:W2:Y:S04]  /*1310*/  LDG.E R24, desc[UR20][R24.64] ;  /* 0x0000001418187981 */ /* 0x000ea8000c1e1900 */
[----:B------:R-:W2:Y:S01]  /*1320*/  LDG.E R26, desc[UR20][R26.64] ;  /* 0x000000141a1a7981 */ /* 0x000ea2000c1e1900 */
[----:B------:R-:W-:Y:S01]  /*1330*/  UIADD3 UR17, UPT, UPT, UR8, UR17, URZ ;  /* 0x0000001108117290 */ /* 0x000fe2000fffe0ff */
[----:B------:R-:W-:-:S03]  /*1340*/  IMAD R7, R0, R7, R17 ;  /* 0x0000000700077224 */ /* 0x000fc600078e0211 */
[----:B------:R-:W-:Y:S02]  /*1350*/  UIMAD.WIDE UR6, UR17, 0x4, UR6 ;  /* 0x00000004110678a5 */ /* 0x000fe4000f8e0206 */
[----:B------:R-:W-:-:S04]  /*1360*/  IADD3 R7, PT, PT, -R16, R7, RZ ;  /* 0x0000000710077210 */ /* 0x000fc80007ffe1ff */
[----:B------:R-:W-:Y:S01]  /*1370*/  MOV R17, UR7 ;  /* 0x0000000700117c02 */ /* 0x000fe20008000f00 */
[----:B------:R-:W-:Y:S01]  /*1380*/  IMAD.WIDE R8, R7, 0x4, R8 ;  /* 0x0000000407087825 */ /* 0x000fe200078e0208 */
[----:B------:R-:W-:-:S05]  /*1390*/  MOV R16, UR6 ;  /* 0x0000000600107c02 */ /* 0x000fca0008000f00 */
[----:B------:R-:W3:Y:S01]  /*13a0*/  LDG.E R17, desc[UR20][R16.64] ;  /* 0x0000001410117981 */ /* 0x000ee2000c1e1900 */
[----:B--2---:R-:W-:-:S05]  /*13b0*/  FFMA R10, R26, R24, R15 ;  /* 0x000000181a0a7223 */ /* 0x004fca000000000f */
[----:B------:R0:W-:Y:S04]  /*13c0*/  STG.E desc[UR20][R4.64], R10 ;  /* 0x0000000a04007986 */ /* 0x0001e8000c101914 */
[----:B------:R-:W2:Y:S01]  /*13d0*/  LDG.E R8, desc[UR20][R8.64] ;  /* 0x0000001408087981 */ /* 0x000ea2000c1e1900 */
[----:B------:R-:W-:-:S04]  /*13e0*/  FADD R11, R14, R11 ;  /* 0x0000000b0e0b7221 */ /* 0x000fc80000000000 */
[----:B------:R-:W-:Y:S01]  /*13f0*/  FADD R11, R18, R11 ;  /* 0x0000000b120b7221 */ /* 0x000fe20000000000 */
[----:B---3--:R-:W-:-:S03]  /*1400*/  FADD R7, R26, R17 ;  /* 0x000000111a077221 */ /* 0x008fc60000000000 */
[----:B------:R-:W-:Y:S01]  /*1410*/  FADD R11, R12, R11 ;  /* 0x0000000b0c0b7221 */ /* 0x000fe20000000000 */
[----:B-----5:R-:W-:-:S04]  /*1420*/  FADD R2, R2, R7 ;  /* 0x0000000702027221 */ /* 0x020fc80000000000 */
[----:B------:R-:W-:Y:S01]  /*1430*/  FADD R2, R2, R11 ;  /* 0x0000000b02027221 */ /* 0x000fe20000000000 */
[----:B--2---:R-:W-:-:S05]  /*1440*/  FFMA R23, R17, R8, R10 ;  /* 0x0000000811177223 */ /* 0x004fca000000000a */
[----:B------:R0:W-:Y:S01]  /*1450*/  STG.E desc[UR20][R4.64], R23 ;  /* 0x0000001704007986 */ /* 0x0001e2000c101914 */
[----:B------:R-:W-:Y:S05]  /*1460*/  BRA `(.L_x_84) ;  /* 0x0000000c00187947 */ /* 0x000fea0003800000 */
.L_x_81:
[----:B------:R-:W1:Y:S01]  /*1470*/  LDCU UR13, c[0x0][0x3a0] ;  /* 0x00007400ff0d77ac */ /* 0x000e620008000800 */
[----:B------:R-:W-:Y:S01]  /*1480*/  UMOV UR14, 0x1 ;  /* 0x00000001000e7882 */ /* 0x000fe20000000000 */
[----:B------:R-:W-:Y:S01]  /*1490*/  UMOV UR15, 0xffffffff ;  /* 0xffffffff000f7882 */ /* 0x000fe20000000000 */
[----:B-1----:R-:W-:-:S04]  /*14a0*/  UIADD3 UR17, UPT, UPT, UR13, -0x1, URZ ;  /* 0xffffffff0d117890 */ /* 0x002fc8000fffe0ff */
[----:B------:R-:W-:-:S09]  /*14b0*/  UISETP.NE.AND UP0, UPT, UR17, URZ, UPT ;  /* 0x000000ff1100728c */ /* 0x000fd2000bf05270 */
[----:B------:R-:W-:Y:S05]  /*14c0*/  BRA.U !UP0, `(.L_x_85) ;  /* 0x00000009080c7547 */ /* 0x000fea000b800000 */
[----:B------:R-:W1:Y:S01]  /*14d0*/  LDCU.64 UR10, c[0x0][0x398] ;  /* 0x00007300ff0a77ac */ /* 0x000e620008000a00 */
[----:B------:R-:W-:Y:S01]  /*14e0*/  MOV R19, R3 ;  /* 0x0000000300137202 */ /* 0x000fe20000000f00 */
[----:B------:R-:W-:Y:S01]  /*14f0*/  IMAD.MOV.U32 R25, RZ, RZ, R3 ;  /* 0x000000ffff197224 */ /* 0x000fe200078e0003 */
[----:B------:R-:W-:Y:S02]  /*1500*/  USHF.L.U32 UR14, UR13, 0x1, URZ ;  /* 0x000000010d0e7899 */ /* 0x000fe400080006ff */
[----:B------:R-:W-:Y:S02]  /*1510*/  UIADD3 UR18, UPT, UPT, UR9, UR25, URZ ;  /* 0x0000001909127290 */ /* 0x000fe4000fffe0ff */
[----:B------:R-:W-:Y:S02]  /*1520*/  UIMAD.WIDE.U32 UR14, UR14, 0x4, URZ ;  /* 0x000000040e0e78a5 */ /* 0x000fe4000f8e00ff */
[----:B------:R-:W-:Y:S02]  /*1530*/  UIMAD UR18, UR23, UR18, URZ ;  /* 0x00000012171272a4 */ /* 0x000fe4000f8e02ff */
[----:B------:R-:W-:-:S02]  /*1540*/  ULOP3.LUT UR19, UR14, 0x4, URZ, 0xfc, !UPT ;  /* 0x000000040e137892 */ /* 0x000fc4000f8efcff */
[----:B------:R-:W-:Y:S02]  /*1550*/  UIADD3 UR12, UPT, UPT, UR17, UR12, URZ ;  /* 0x0000000c110c7290 */ /* 0x000fe4000fffe0ff */
[----:B-1----:R-:W-:-:S04]  /*1560*/  ULEA UR10, UP0, UR25, UR10, 0x2 ;  /* 0x0000000a190a7291 */ /* 0x002fc8000f8010ff */
[----:B------:R-:W-:Y:S02]  /*1570*/  ULEA.HI.X UR11, UR25, UR11, URZ, 0x2, UP0 ;  /* 0x0000000b190b7291 */ /* 0x000fe400080f14ff */
[----:B------:R-:W-:-:S04]  /*1580*/  UIADD3 UR13, UP0, UPT, UR9, UR25, URZ ;  /* 0x00000019090d7290 */ /* 0x000fc8000ff1e0ff */
[----:B------:R-:W-:Y:S02]  /*1590*/  UIADD3.X UR16, UPT, UPT, URZ, URZ, URZ, UP0, !UPT ;  /* 0x000000ffff107290 */ /* 0x000fe400087fe4ff */
[----:B------:R-:W-:Y:S02]  /*15a0*/  UIMAD UR14, UR15, UR13, URZ ;  /* 0x0000000d0f0e72a4 */ /* 0x000fe4000f8e02ff */
[----:B------:R-:W-:Y:S02]  /*15b0*/  UIMAD.WIDE.U32 UR10, UR13, UR19, UR10 ;  /* 0x000000130d0a72a5 */ /* 0x000fe4000f8e000a */
[----:B------:R-:W-:Y:S02]  /*15c0*/  UIMAD UR16, UR16, UR19, UR14 ;  /* 0x00000013101072a4 */ /* 0x000fe4000f8e020e */
[----:B------:R-:W-:Y:S02]  /*15d0*/  UIADD3 UR22, UP0, UPT, UR10, 0x8, URZ ;  /* 0x000000080a167890 */ /* 0x000fe4000ff1e0ff */
[----:B------:R-:W-:-:S02]  /*15e0*/  UIADD3 UR19, UPT, UPT, UR18, UR25, URZ ;  /* 0x0000001912137290 */ /* 0x000fc4000fffe0ff */
[----:B------:R-:W-:Y:S02]  /*15f0*/  UIADD3 UR13, UPT, UPT, UR17, UR18, URZ ;  /* 0x00000012110d7290 */ /* 0x000fe4000fffe0ff */
[----:B------:R-:W-:Y:S01]  /*1600*/  UIADD3.X UR16, UPT, UPT, UR11, UR16, URZ, UP0, !UPT ;  /* 0x000000100b107290 */ /* 0x000fe200087fe4ff */
[----:B------:R-:W-:Y:S01]  /*1610*/  UMOV UR14, 0x2 ;  /* 0x00000002000e7882 */ /* 0x000fe20000000000 */
[----:B------:R-:W-:-:S10]  /*1620*/  UMOV UR15, 0xfffffffe ;  /* 0xfffffffe000f7882 */ /* 0x000fd40000000000 */
.L_x_86:
[----:B------:R-:W-:Y:S02]  /*1630*/  UIADD3 UR17, UPT, UPT, UR14, -0x1, URZ ;  /* 0xffffffff0e117890 */ /* 0x000fe4000fffe0ff */
[----:B------:R-:W-:-:S04]  /*1640*/  UIADD3 UR10, UPT, UPT, UR19, 0x1, URZ ;  /* 0x00000001130a7890 */ /* 0x000fc8000fffe0ff */
[----:B------:R-:W-:Y:S01]  /*1650*/  ISETP.GE.U32.AND P0, PT, R3, UR17, PT ;  /* 0x0000001103007c0c */ /* 0x000fe2000bf06070 */
[----:B------:R-:W-:-:S03]  /*1660*/  UIMAD.WIDE.U32 UR10, UR10, 0x4, UR6 ;  /* 0x000000040a0a78a5 */ /* 0x000fc6000f8e0006 */
[----:B------:R-:W-:-:S03]  /*1670*/  SEL R26, R7, RZ, !P0 ;  /* 0x000000ff071a7207 */ /* 0x000fc60004000000 */
[----:B------:R-:W-:Y:S02]  /*1680*/  MOV R12, UR10 ;  /* 0x0000000a000c7c02 */ /* 0x000fe40008000f00 */
[----:B------:R-:W-:Y:S02]  /*1690*/  IADD3 R10, PT, PT, R25, R24, R26 ;  /* 0x00000018190a7210 */ /* 0x000fe40007ffe01a */
[----:B------:R-:W-:Y:S02]  /*16a0*/  MOV R13, UR11 ;  /* 0x0000000b000d7c02 */ /* 0x000fe40008000f00 */
[----:B------:R-:W-:-:S03]  /*16b0*/  IADD3 R11, PT, PT, R10, -0x1, RZ ;  /* 0xffffffff0a0b7810 */ /* 0x000fc60007ffe0ff */
[----:B------:R-:W2:Y:S02]  /*16c0*/  LDG.E R18, desc[UR20][R12.64] ;  /* 0x000000140c127981 */ /* 0x000ea4000c1e1900 */
[----:B------:R-:W-:-:S06]  /*16d0*/  IMAD.WIDE R10, R11, 0x4, R8 ;  /* 0x000000040b0a7825 */ /* 0x000fcc00078e0208 */
[----:B-1----:R1:W2:Y:S01]  /*16e0*/  LDG.E R10, desc[UR20][R10.64] ;  /* 0x000000140a0a7981 */ /* 0x0022a2000c1e1900 */
[----:B------:R-:W-:Y:S01]  /*16f0*/  UIADD3 UR10, UPT, UPT, -UR9, UR25, URZ ;  /* 0x00000019090a7290 */ /* 0x000fe2000fffe1ff */
[----:B------:R-:W-:-:S03]  /*1700*/  IADD3 R14, PT, PT, R19, 0x1, RZ ;  /* 0x00000001130e7810 */ /* 0x000fc60007ffe0ff */
[----:B------:R-:W-:Y:S01]  /*1710*/  UIMAD UR10, UR23, UR10, URZ ;  /* 0x0000000a170a72a4 */ /* 0x000fe2000f8e02ff */
[----:B------:R-:W-:-:S03]  /*1720*/  ISETP.GE.AND P0, PT, R14, R7, PT ;  /* 0x000000070e00720c */ /* 0x000fc60003f06270 */
[----:B------:R-:W-:Y:S01]  /*1730*/  UIMAD.WIDE UR10, UR10, 0x4, UR4 ;  /* 0x000000040a0a78a5 */ /* 0x000fe2000f8e0204 */
[----:B------:R-:W-:Y:S02]  /*1740*/  IADD3 R16, PT, PT, R24, R19, RZ ;  /* 0x0000001318107210 */ /* 0x000fe40007ffe0ff */
[----:B0-----:R-:W-:Y:S01]  /*1750*/  SEL R17, R7, RZ, P0 ;  /* 0x000000ff07117207 */ /* 0x001fe20000000000 */
[----:B------:R-:W-:Y:S02]  /*1760*/  UIMAD.WIDE UR10, UR17, 0x4, UR10 ;  /* 0x00000004110a78a5 */ /* 0x000fe4000f8e020a */
[----:B------:R-:W-:Y:S02]  /*1770*/  UIMAD.WIDE UR26, UR12, 0x4, UR6 ;  /* 0x000000040c1a78a5 */ /* 0x000fe4000f8e0206 */
[----:B------:R-:W-:Y:S01]  /*1780*/  UIMAD.WIDE UR28, UR13, 0x4, UR6 ;  /* 0x000000040d1c78a5 */ /* 0x000fe2000f8e0206 */
[----:B-1----:R-:W-:Y:S02]  /*1790*/  IADD3 R11, PT, PT, R16, 0x1, -R17 ;  /* 0x00000001100b7810 */ /* 0x002fe40007ffe811 */
[----:B------:R-:W-:Y:S01]  /*17a0*/  MOV R30, UR10 ;  /* 0x0000000a001e7c02 */ /* 0x000fe20008000f00 */
[----:B------:R-:W-:Y:S01]  /*17b0*/  IMAD.U32 R12, RZ, RZ, UR26 ;  /* 0x0000001aff0c7e24 */ /* 0x000fe2000f8e00ff */
[----:B------:R-:W-:-:S02]  /*17c0*/  MOV R13, UR27 ;  /* 0x0000001b000d7c02 */ /* 0x000fc40008000f00 */
[----:B------:R-:W-:Y:S02]  /*17d0*/  MOV R14, UR28 ;  /* 0x0000001c000e7c02 */ /* 0x000fe40008000f00 */
[----:B------:R-:W-:Y:S01]  /*17e0*/  MOV R15, UR29 ;  /* 0x0000001d000f7c02 */ /* 0x000fe20008000f00 */
[----:B------:R0:W3:Y:S01]  /*17f0*/  LDG.E R28, desc[UR20][R12.64] ;  /* 0x000000140c1c7981 */ /* 0x0000e2000c1e1900 */
[----:B------:R-:W-:-:S03]  /*1800*/  MOV R31, UR11 ;  /* 0x0000000b001f7c02 */ /* 0x000fc60008000f00 */
[----:B------:R-:W4:Y:S04]  /*1810*/  LDG.E R29, desc[UR20][R14.64] ;  /* 0x000000140e1d7981 */ /* 0x000f28000c1e1900 */
[----:B------:R-:W3:Y:S01]  /*1820*/  LDG.E R30, desc[UR20][R30.64] ;  /* 0x000000141e1e7981 */ /* 0x000ee2000c1e1900 */
[----:B--2---:R-:W-:Y:S01]  /*1830*/  FFMA R32, R18, R10, R23 ;  /* 0x0000000a12207223 */ /* 0x004fe20000000017 */
[----:B------:R-:W-:-:S04]  /*1840*/  IMAD.WIDE R10, R11, 0x4, R8 ;  /* 0x000000040b0a7825 */ /* 0x000fc800078e0208 */
[----:B------:R1:W-:Y:S04]  /*1850*/  STG.E desc[UR20][R4.64], R32 ;  /* 0x0000002004007986 */ /* 0x0003e8000c101914 */
[----:B------:R-:W4:Y:S01]  /*1860*/  LDG.E R10, desc[UR20][R10.64] ;  /* 0x000000140a0a7981 */ /* 0x000f22000c1e1900 */
[----:B------:R-:W-:-:S04]  /*1870*/  IADD3 R26, PT, PT, R25, R22, R26 ;  /* 0x00000016191a7210 */ /* 0x000fc80007ffe01a */
[----:B------:R-:W-:-:S05]  /*1880*/  IADD3 R27, PT, PT, R26, -0x1, RZ ;  /* 0xffffffff1a1b7810 */ /* 0x000fca0007ffe0ff */
[----:B------:R-:W-:-:S04]  /*1890*/  IMAD.WIDE R26, R27, 0x4, R8 ;  /* 0x000000041b1a7825 */ /* 0x000fc800078e0208 */
[----:B----4-:R-:W-:-:S05]  /*18a0*/  FFMA R33, R29, R10, R32 ;  /* 0x0000000a1d217223 */ /* 0x010fca0000000020 */
[----:B------:R2:W-:Y:S04]  /*18b0*/  STG.E desc[UR20][R4.64], R33 ;  /* 0x0000002104007986 */ /* 0x0005e8000c101914 */
[----:B------:R-:W3:Y:S01]  /*18c0*/  LDG.E R26, desc[UR20][R26.64] ;  /* 0x000000141a1a7981 */ /* 0x000ee2000c1e1900 */
[----:B------:R-:W-:-:S04]  /*18d0*/  IADD3 R23, PT, PT, R22, R19, RZ ;  /* 0x0000001316177210 */ /* 0x000fc80007ffe0ff */
[----:B0-----:R-:W-:-:S05]  /*18e0*/  IADD3 R13, PT, PT, R23, 0x1, -R17 ;  /* 0x00000001170d7810 */ /* 0x001fca0007ffe811 */
[----:B------:R-:W-:-:S04]  /*18f0*/  IMAD.WIDE R12, R13, 0x4, R8 ;  /* 0x000000040d0c7825 */ /* 0x000fc800078e0208 */
[----:B---3--:R-:W-:-:S05]  /*1900*/  FFMA R15, R30, R26, R33 ;  /* 0x0000001a1e0f7223 */ /* 0x008fca0000000021 */
[----:B------:R0:W-:Y:S04]  /*1910*/  STG.E desc[UR20][R4.64], R15 ;  /* 0x0000000f04007986 */ /* 0x0001e8000c101914 */
[----:B------:R-:W3:Y:S01]  /*1920*/  LDG.E R12, desc[UR20][R12.64] ;  /* 0x000000140c0c7981 */ /* 0x000ee2000c1e1900 */
[----:B------:R-:W-:Y:S02]  /*1930*/  ISETP.GT.U32.AND P0, PT, R3, UR17, PT ;  /* 0x0000001103007c0c */ /* 0x000fe4000bf04070 */
[----:B------:R-:W-:Y:S02]  /*1940*/  IADD3 R25, PT, PT, R25, -0x2, RZ ;  /* 0xfffffffe19197810 */ /* 0x000fe40007ffe0ff */
[----:B------:R-:W-:-:S04]  /*1950*/  SEL R31, R7, RZ, !P0 ;  /* 0x000000ff071f7207 */ /* 0x000fc80004000000 */
[----:B------:R-:W-:Y:S02]  /*1960*/  IADD3 R11, PT, PT, R25, R24, R31 ;  /* 0x00000018190b7210 */ /* 0x000fe40007ffe01f */
[----:B-1----:R-:W-:Y:S02]  /*1970*/  MOV R32, UR22 ;  /* 0x0000001600207c02 */ /* 0x002fe40008000f00 */
[----:B--2---:R-:W-:Y:S01]  /*1980*/  MOV R33, UR16 ;  /* 0x0000001000217c02 */ /* 0x004fe20008000f00 */
[----:B------:R-:W-:-:S04]  /*1990*/  IMAD.WIDE R26, R11, 0x4, R8 ;  /* 0x000000040b1a7825 */ /* 0x000fc800078e0208 */
[----:B---3--:R-:W-:-:S05]  /*19a0*/  FFMA R17, R28, R12, R15 ;  /* 0x0000000c1c117223 */ /* 0x008fca000000000f */
[----:B------:R1:W-:Y:S04]  /*19b0*/  STG.E desc[UR20][R4.64], R17 ;  /* 0x0000001104007986 */ /* 0x0003e8000c101914 */
[----:B------:R-:W2:Y:S04]  /*19c0*/  LDG.E R32, desc[UR20][R32.64] ;  /* 0x0000001420207981 */ /* 0x000ea8000c1e1900 */
[----:B------:R-:W2:Y:S01]  /*19d0*/  LDG.E R26, desc[UR20][R26.64] ;  /* 0x000000141a1a7981 */ /* 0x000ea2000c1e1900 */
[----:B------:R-:W-:-:S05]  /*19e0*/  VIADD R19, R19, 0x2 ;  /* 0x0000000213137836 */ /* 0x000fca0000000000 */
[----:B------:R-:W-:-:S04]  /*19f0*/  ISETP.GE.AND P0, PT, R19, R7, PT ;  /* 0x000000071300720c */ /* 0x000fc80003f06270 */
[----:B------:R-:W-:-:S04]  /*1a00*/  SEL R34, R7, RZ, P0 ;  /* 0x000000ff07227207 */ /* 0x000fc80000000000 */
[----:B------:R-:W-:Y:S02]  /*1a10*/  IADD3 R35, PT, PT, R16, 0x2, -R34 ;  /* 0x0000000210237810 */ /* 0x000fe40007ffe822 */
[----:B------:R-:W-:Y:S02]  /*1a20*/  MOV R12, UR10 ;  /* 0x0000000a000c7c02 */ /* 0x000fe40008000f00 */
[----:B------:R-:W-:Y:S02]  /*1a30*/  MOV R14, UR26 ;  /* 0x0000001a000e7c02 */ /* 0x000fe40008000f00 */
[----:B------:R-:W-:Y:S02]  /*1a40*/  MOV R10, UR28 ;  /* 0x0000001c000a7c02 */ /* 0x000fe40008000f00 */
[----:B------:R-:W-:Y:S02]  /*1a50*/  MOV R11, UR29 ;  /* 0x0000001d000b7c02 */ /* 0x000fe40008000f00 */
[----:B------:R-:W-:-:S02]  /*1a60*/  MOV R13, UR11 ;  /* 0x0000000b000d7c02 */ /* 0x000fc40008000f00 */
[----:B0-----:R-:W-:Y:S01]  /*1a70*/  MOV R15, UR27 ;  /* 0x0000001b000f7c02 */ /* 0x001fe20008000f00 */
[----:B------:R-:W3:Y:S04]  /*1a80*/  LDG.E R33, desc[UR20][R10.64+-0x4] ;  /* 0xfffffc140a217981 */ /* 0x000ee8000c1e1900 */
[----:B------:R-:W4:Y:S04]  /*1a90*/  LDG.E R12, desc[UR20][R12.64+0x4] ;  /* 0x000004140c0c7981 */ /* 0x000f28000c1e1900 */
[----:B------:R-:W4:Y:S01]  /*1aa0*/  LDG.E R14, desc[UR20][R14.64+-0x4] ;  /* 0xfffffc140e0e7981 */ /* 0x000f22000c1e1900 */
[----:B--2---:R-:W-:Y:S01]  /*1ab0*/  FFMA R36, R32, R26, R17 ;  /* 0x0000001a20247223 */ /* 0x004fe20000000011 */
[----:B-1----:R-:W-:-:S04]  /*1ac0*/  IMAD.WIDE R16, R35, 0x4, R8 ;  /* 0x0000000423107825 */ /* 0x002fc800078e0208 */
[----:B------:R1:W-:Y:S04]  /*1ad0*/  STG.E desc[UR20][R4.64], R36 ;  /* 0x0000002404007986 */ /* 0x0003e8000c101914 */
[----:B------:R-:W3:Y:S01]  /*1ae0*/  LDG.E R16, desc[UR20][R16.64] ;  /* 0x0000001410107981 */ /* 0x000ee2000c1e1900 */
[----:B------:R-:W-:-:S05]  /*1af0*/  IADD3 R27, PT, PT, R25, R22, R31 ;  /* 0x00000016191b7210 */ /* 0x000fca0007ffe01f */
[----:B------:R-:W-:-:S04]  /*1b00*/  IMAD.WIDE R26, R27, 0x4, R8 ;  /* 0x000000041b1a7825 */ /* 0x000fc800078e0208 */
[----:B---3--:R-:W-:-:S05]  /*1b10*/  FFMA R31, R33, R16, R36 ;  /* 0x00000010211f7223 */ /* 0x008fca0000000024 */
[----:B------:R1:W-:Y:S04]  /*1b20*/  STG.E desc[UR20][R4.64], R31 ;  /* 0x0000001f04007986 */ /* 0x0003e8000c101914 */
[----:B------:R-:W4:Y:S01]  /*1b30*/  LDG.E R26, desc[UR20][R26.64] ;  /* 0x000000141a1a7981 */ /* 0x000f22000c1e1900 */
[----:B------:R-:W-:-:S05]  /*1b40*/  IADD3 R23, PT, PT, R23, 0x2, -R34 ;  /* 0x0000000217177810 */ /* 0x000fca0007ffe822 */
[----:B------:R-:W-:-:S04]  /*1b50*/  IMAD.WIDE R10, R23, 0x4, R8 ;  /* 0x00000004170a7825 */ /* 0x000fc800078e0208 */
[----:B----4-:R-:W-:-:S05]  /*1b60*/  FFMA R35, R12, R26, R31 ;  /* 0x0000001a0c237223 */ /* 0x010fca000000001f */
[----:B------:R1:W-:Y:S04]  /*1b70*/  STG.E desc[UR20][R4.64], R35 ;  /* 0x0000002304007986 */ /* 0x0003e8000c101914 */
[----:B------:R-:W2:Y:S01]  /*1b80*/  LDG.E R10, desc[UR20][R10.64] ;  /* 0x000000140a0a7981 */ /* 0x000ea2000c1e1900 */
[----:B------:R-:W-:Y:S01]  /*1b90*/  FADD R29, R18, R29 ;  /* 0x0000001d121d7221 */ /* 0x000fe20000000000 */
[----:B------:R-:W-:Y:S01]  /*1ba0*/  UIADD3 UR22, UP0, UPT, UR22, 0x8, URZ ;  /* 0x0000000816167890 */ /* 0x000fe2000ff1e0ff */
[----:B------:R-:W-:Y:S02]  /*1bb0*/  FADD R33, R32, R33 ;  /* 0x0000002120217221 */ /* 0x000fe40000000000 */
[----:B------:R-:W-:Y:S01]  /*1bc0*/  FADD R29, R30, R29 ;  /* 0x0000001d1e1d7221 */ /* 0x000fe20000000000 */
[----:B------:R-:W-:-:S02]  /*1bd0*/  UIADD3.X UR16, UPT, UPT, URZ, UR16, URZ, UP0, !UPT ;  /* 0x00000010ff107290 */ /* 0x000fc400087fe4ff */
[----:B------:R-:W-:Y:S01]  /*1be0*/  UISETP.NE.AND UP0, UPT, UR14, UR24, UPT ;  /* 0x000000180e00728c */ /* 0x000fe2000bf05270 */
[----:B------:R-:W-:Y:S01]  /*1bf0*/  FADD R29, R28, R29 ;  /* 0x0000001d1c1d7221 */ /* 0x000fe20000000000 */
[----:B------:R-:W-:Y:S01]  /*1c00*/  FADD R33, R12, R33 ;  /* 0x000000210c217221 */ /* 0x000fe20000000000 */
[----:B------:R-:W-:Y:S02]  /*1c10*/  UIADD3 UR10, UPT, UPT, UR14, 0x2, URZ ;  /* 0x000000020e0a7890 */ /* 0x000fe4000fffe0ff */
[----:B-----5:R-:W-:Y:S01]  /*1c20*/  FADD R2, R29, R2 ;  /* 0x000000021d027221 */ /* 0x020fe20000000000 */
[----:B------:R-:W-:Y:S01]  /*1c30*/  FADD R33, R14, R33 ;  /* 0x000000210e217221 */ /* 0x000fe20000000000 */
[----:B------:R-:W-:-:S03]  /*1c40*/  UMOV UR11, UR14 ;  /* 0x0000000e000b7c82 */ /* 0x000fc60008000000 */
[----:B------:R-:W-:Y:S01]  /*1c50*/  FADD R2, R2, R33 ;  /* 0x0000002102027221 */ /* 0x000fe20000000000 */
[----:B------:R-:W-:Y:S02]  /*1c60*/  UIADD3 UR15, UPT, UPT, UR15, -0x2, URZ ;  /* 0xfffffffe0f0f7890 */ /* 0x000fe4000fffe0ff */
[----:B------:R-:W-:Y:S02]  /*1c70*/  UIADD3 UR19, UPT, UPT, UR19, 0x2, URZ ;  /* 0x0000000213137890 */ /* 0x000fe4000fffe0ff */
[----:B------:R-:W-:Y:S02]  /*1c80*/  UIADD3 UR12, UPT, UPT, UR12, -0x2, URZ ;  /* 0xfffffffe0c0c7890 */ /* 0x000fe4000fffe0ff */
[----:B------:R-:W-:Y:S01]  /*1c90*/  UIADD3 UR13, UPT, UPT, UR13, -0x2, URZ ;  /* 0xfffffffe0d0d7890 */ /* 0x000fe2000fffe0ff */
[----:B------:R-:W-:Y:S01]  /*1ca0*/  UMOV UR14, UR10 ;  /* 0x0000000a000e7c82 */ /* 0x000fe20008000000 */
[----:B--2---:R-:W-:-:S05]  /*1cb0*/  FFMA R23, R14, R10, R35 ;  /* 0x0000000a0e177223 */ /* 0x004fca0000000023 */
[----:B------:R1:W-:Y:S01]  /*1cc0*/  STG.E desc[UR20][R4.64], R23 ;  /* 0x0000001704007986 */ /* 0x0003e2000c101914 */
[----:B------:R-:W-:Y:S05]  /*1cd0*/  BRA.U UP0, `(.L_x_86) ;  /* 0xfffffff900547547 */ /* 0x000fea000b83ffff */
[----:B------:R-:W-:Y:S02]  /*1ce0*/  UIADD3 UR14, UPT, UPT, UR11, 0x1, URZ ;  /* 0x000000010b0e7890 */ /* 0x000fe4000fffe0ff */
[----:B------:R-:W-:-:S12]  /*1cf0*/  UIADD3 UR15, UPT, UPT, UR15, 0x1, URZ ;  /* 0x000000010f0f7890 */ /* 0x000fd8000fffe0ff */
.L_x_85:
[----:B------:R-:W2:Y:S02]  /*1d00*/  LDCU UR10, c[0x0][0x3a0] ;  /* 0x00007400ff0a77ac */ /* 0x000ea40008000800 */
[----:B--2---:R-:W-:-:S04]  /*1d10*/  ULOP3.LUT UR10, UR10, 0x1, URZ, 0xc0, !UPT ;  /* 0x000000010a0a7892 */ /* 0x004fc8000f8ec0ff */
        /* <DEDUP_REMOVED lines=13> */
[----:B------:R-:W-:Y:S01]  /*1df0*/  MOV R12, UR10 ;  /* 0x0000000a000c7c02 */ /* 0x000fe20008000f00 */
[----:B------:R-:W-:-:S05]  /*1e00*/  IMAD.U32 R13, RZ, RZ, UR11 ;  /* 0x0000000bff0d7e24 */ /* 0x000fca000f8e00ff */
[----:B------:R3:W2:Y:S01]  /*1e10*/  LDG.E R26, desc[UR20][R12.64] ;  /* 0x000000140c1a7981 */ /* 0x0006a2000c1e1900 */
[----:B------:R-:W-:Y:S01]  /*1e20*/  UIADD3 UR11, UPT, UPT, -UR9, UR25, URZ ;  /* 0x00000019090b7290 */ /* 0x000fe2000fffe1ff */
[----:B------:R-:W-:Y:S01]  /*1e30*/  IADD3 R25, PT, PT, R3, UR14, RZ ;  /* 0x0000000e03197c10 */ /* 0x000fe2000fffe0ff */
[----:B------:R-:W-:Y:S02]  /*1e40*/  UIADD3 UR10, UPT, UPT, -UR14, UR25, URZ ;  /* 0x000000190e0a7290 */ /* 0x000fe4000fffe1ff */
[----:B------:R-:W-:Y:S01]  /*1e50*/  UIMAD UR16, UR23, UR11, URZ ;  /* 0x0000000b171072a4 */ /* 0x000fe2000f8e02ff */
[----:B------:R-:W-:Y:S01]  /*1e60*/  ISETP.GE.AND P0, PT, R25, R7, PT ;  /* 0x000000071900720c */ /* 0x000fe20003f06270 */
[----:B------:R-:W-:Y:S02]  /*1e70*/  UIADD3 UR11, UPT, UPT, UR12, UR10, URZ ;  /* 0x0000000a0c0b7290 */ /* 0x000fe4000fffe0ff */
[----:B------:R-:W-:Y:S02]  /*1e80*/  UIMAD.WIDE UR12, UR16, 0x4, UR4 ;  /* 0x00000004100c78a5 */ /* 0x000fe4000f8e0204 */
[----:B------:R-:W-:Y:S01]  /*1e90*/  UIADD3 UR16, UPT, UPT, UR16, UR10, URZ ;  /* 0x0000000a10107290 */ /* 0x000fe2000fffe0ff */
[----:B------:R-:W-:Y:S01]  /*1ea0*/  SEL R7, R7, RZ, P0 ;  /* 0x000000ff07077207 */ /* 0x000fe20000000000 */
[----:B------:R-:W-:-:S02]  /*1eb0*/  UIMAD.WIDE UR10, UR11, 0x4, UR6 ;  /* 0x000000040b0a78a5 */ /* 0x000fc4000f8e0206 */
[----:B------:R-:W-:Y:S02]  /*1ec0*/  UIMAD.WIDE UR12, UR14, 0x4, UR12 ;  /* 0x000000040e0c78a5 */ /* 0x000fe4000f8e020c */
[----:B------:R-:W-:Y:S01]  /*1ed0*/  UIMAD.WIDE UR6, UR16, 0x4, UR6 ;  /* 0x00000004100678a5 */ /* 0x000fe2000f8e0206 */
[----:B---3--:R-:W-:Y:S02]  /*1ee0*/  IADD3 R13, PT, PT, -R7, R25, R24 ;  /* 0x00000019070d7210 */ /* 0x008fe40007ffe118 */
[----:B0-----:R-:W-:Y:S02]  /*1ef0*/  MOV R17, UR11 ;  /* 0x0000000b00117c02 */ /* 0x001fe40008000f00 */
[----:B------:R-:W-:Y:S02]  /*1f00*/  MOV R18, UR12 ;  /* 0x0000000c00127c02 */ /* 0x000fe40008000f00 */
[----:B------:R-:W-:Y:S01]  /*1f10*/  MOV R10, UR6 ;  /* 0x00000006000a7c02 */ /* 0x000fe20008000f00 */
[----:B------:R-:W-:Y:S01]  /*1f20*/  IMAD.WIDE R12, R13, 0x4, R8 ;  /* 0x000000040d0c7825 */ /* 0x000fe200078e0208 */
[----:B------:R-:W-:-:S02]  /*1f30*/  MOV R16, UR10 ;  /* 0x0000000a00107c02 */ /* 0x000fc40008000f00 */
[----:B------:R-:W-:Y:S02]  /*1f40*/  MOV R19, UR13 ;  /* 0x0000000d00137c02 */ /* 0x000fe40008000f00 */
[----:B------:R-:W-:Y:S01]  /*1f50*/  MOV R11, UR7 ;  /* 0x00000007000b7c02 */ /* 0x000fe20008000f00 */
[----:B------:R-:W3:Y:S04]  /*1f60*/  LDG.E R17, desc[UR20][R16.64] ;  /* 0x0000001410117981 */ /* 0x000ee8000c1e1900 */
[----:B------:R-:W4:Y:S04]  /*1f70*/  LDG.E R18, desc[UR20][R18.64] ;  /* 0x0000001412127981 */ /* 0x000f28000c1e1900 */
[----:B------:R-:W4:Y:S01]  /*1f80*/  LDG.E R10, desc[UR20][R10.64] ;  /* 0x000000140a0a7981 */ /* 0x000f22000c1e1900 */
[----:B--2---:R-:W-:-:S05]  /*1f90*/  FFMA R24, R26, R15, R23 ;  /* 0x0000000f1a187223 */ /* 0x004fca0000000017 */
[----:B------:R2:W-:Y:S04]  /*1fa0*/  STG.E desc[UR20][R4.64], R24 ;  /* 0x0000001804007986 */ /* 0x0005e8000c101914 */
[----:B------:R-:W3:Y:S01]  /*1fb0*/  LDG.E R12, desc[UR20][R12.64] ;  /* 0x000000140c0c7981 */ /* 0x000ee2000c1e1900 */
[----:B------:R-:W-:-:S04]  /*1fc0*/  IADD3 R15, PT, PT, R3, R22, RZ ;  /* 0x00000016030f7210 */ /* 0x000fc80007ffe0ff */
[----:B------:R-:W-:-:S05]  /*1fd0*/  IADD3 R15, PT, PT, R14, UR15, R15 ;  /* 0x0000000f0e0f7c10 */ /* 0x000fca000fffe00f */
[----:B------:R-:W-:-:S04]  /*1fe0*/  IMAD.WIDE R14, R15, 0x4, R8 ;  /* 0x000000040f0e7825 */ /* 0x000fc800078e0208 */
[----:B---3--:R-:W-:-:S05]  /*1ff0*/  FFMA R27, R17, R12, R24 ;  /* 0x0000000c111b7223 */ /* 0x008fca0000000018 */
[----:B------:R2:W-:Y:S04]  /*2000*/  STG.E desc[UR20][R4.64], R27 ;  /* 0x0000001b04007986 */ /* 0x0005e8000c101914 */
[----:B------:R-:W4:Y:S01]  /*2010*/  LDG.E R14, desc[UR20][R14.64] ;  /* 0x000000140e0e7981 */ /* 0x000f22000c1e1900 */
[----:B------:R-:W-:-:S05]  /*2020*/  IADD3 R25, PT, PT, -R7, R25, R22 ;  /* 0x0000001907197210 */ /* 0x000fca0007ffe116 */
[----:B------:R-:W-:-:S04]  /*2030*/  IMAD.WIDE R8, R25, 0x4, R8 ;  /* 0x0000000419087825 */ /* 0x000fc800078e0208 */
[----:B----4-:R-:W-:-:S05]  /*2040*/  FFMA R7, R18, R14, R27 ;  /* 0x0000000e12077223 */ /* 0x010fca000000001b */
[----:B------:R2:W-:Y:S04]  /*2050*/  STG.E desc[UR20][R4.64], R7 ;  /* 0x0000000704007986 */ /* 0x0005e8000c101914 */
[----:B------:R-:W1:Y:S01]  /*2060*/  LDG.E R8, desc[UR20][R8.64] ;  /* 0x0000001408087981 */ /* 0x000e62000c1e1900 */
[----:B------:R-:W-:-:S04]  /*2070*/  FADD R17, R26, R17 ;  /* 0x000000111a117221 */ /* 0x000fc80000000000 */
[----:B------:R-:W-:-:S04]  /*2080*/  FADD R17, R18, R17 ;  /* 0x0000001112117221 */ /* 0x000fc80000000000 */
[----:B------:R-:W-:-:S04]  /*2090*/  FADD R17, R10, R17 ;  /* 0x000000110a117221 */ /* 0x000fc80000000000 */
[----:B-----5:R-:W-:Y:S01]  /*20a0*/  FADD R2, R2, R17 ;  /* 0x0000001102027221 */ /* 0x020fe20000000000 */
[----:B-1----:R-:W-:-:S05]  /*20b0*/  FFMA R23, R10, R8, R7 ;  /* 0x000000080a177223 */ /* 0x002fca0000000007 */
[----:B------:R2:W-:Y:S02]  /*20c0*/  STG.E desc[UR20][R4.64], R23 ;  /* 0x0000001704007986 */ /* 0x0005e4000c101914 */
.L_x_84:
[----:B------:R-:W-:Y:S01]  /*20d0*/  UISETP.NE.AND UP0, UPT, UR9, UR25, UPT ;  /* 0x000000190900728c */ /* 0x000fe2000bf05270 */
[----:B------:R-:W-:Y:S01]  /*20e0*/  FADD R21, R21, R6 ;  /* 0x0000000615157221 */ /* 0x000fe20000000000 */
[----:B------:R-:W-:-:S03]  /*20f0*/  UIADD3 UR6, UPT, UPT, UR9, 0x1, URZ ;  /* 0x0000000109067890 */ /* 0x000fc6000fffe0ff */
[----:B-----5:R-:W-:-:S04]  /*2100*/  FADD R2, R21, R2 ;  /* 0x0000000215027221 */ /* 0x020fc80000000000 */
[----:B------:R-:W-:Y:S01]  /*2110*/  UMOV UR9, UR6 ;  /* 0x0000000600097c82 */ /* 0x000fe20008000000 */
[----:B------:R-:W-:Y:S05]  /*2120*/  BRA.U UP0, `(.L_x_87) ;  /* 0xffffffe100607547 */ /* 0x000fea000b83ffff */
.L_x_80:
[----:B-----5:R-:W3:Y:S01]  /*2130*/  MUFU.RCP R3, R2 ;  /* 0x0000000200037308 */ /* 0x020ee20000001000 */
[----:B------:R-:W-:Y:S07]  /*2140*/  BSSY.RECONVERGENT B0, `(.L_x_88) ;  /* 0x000000d000007945 */ /* 0x000fee0003800200 */
[----:B------:R-:W4:Y:S01]  /*2150*/  FCHK P0, R23, R2 ;  /* 0x0000000217007302 */ /* 0x000f220000000000 */
[----:B---3--:R-:W-:-:S04]  /*2160*/  FFMA R0, R3, -R2, 1 ;  /* 0x3f80000003007423 */ /* 0x008fc80000000802 */
[----:B------:R-:W-:-:S04]  /*2170*/  FFMA R0, R3, R0, R3 ;  /* 0x0000000003007223 */ /* 0x000fc80000000003 */
[----:B------:R-:W-:-:S04]  /*2180*/  FFMA R6, R0, R23, RZ ;  /* 0x0000001700067223 */ /* 0x000fc800000000ff */
[----:B------:R-:W-:-:S04]  /*2190*/  FFMA R3, R6, -R2, R23 ;  /* 0x8000000206037223 */ /* 0x000fc80000000017 */
[----:B------:R-:W-:Y:S01]  /*21a0*/  FFMA R3, R0, R3, R6 ;  /* 0x0000000300037223 */ /* 0x000fe20000000006 */
[----:B----4-:R-:W-:Y:S06]  /*21b0*/  @!P0 BRA `(.L_x_89) ;  /* 0x0000000000148947 */ /* 0x010fec0003800000 */
[----:B0-----:R-:W-:Y:S01]  /*21c0*/  MOV R11, R2 ;  /* 0x00000002000b7202 */ /* 0x001fe20000000f00 */
[----:B-1----:R-:W-:Y:S01]  /*21d0*/  IMAD.MOV.U32 R35, RZ, RZ, R23 ;  /* 0x000000ffff237224 */ /* 0x002fe200078e0017 */
[----:B------:R-:W-:-:S07]  /*21e0*/  MOV R2, 0x2200 ;  /* 0x0000220000027802 */ /* 0x000fce0000000f00 */
[----:B--2---:R-:W-:Y:S05]  /*21f0*/  CALL.REL.NOINC `($__internal_1_$__cuda_sm3x_div_rn_noftz_f32_slowpath) ;  /* 0x0000001c009c7944 */ /* 0x004fea0003c00000 */
[----:B------:R-:W-:-:S07]  /*2200*/  MOV R3, R7 ;  /* 0x0000000700037202 */ /* 0x000fce0000000f00 */
.L_x_89:
[----:B------:R-:W-:Y:S05]  /*2210*/  BSYNC.RECONVERGENT B0 ;  /* 0x0000000000007941 */ /* 0x000fea0003800200 */
.L_x_88:
[----:B------:R-:W-:Y:S01]  /*2220*/  STG.E desc[UR20][R4.64], R3 ;  /* 0x0000000304007986 */ /* 0x000fe2000c101914 */
[----:B------:R-:W-:Y:S05]  /*2230*/  EXIT ;  /* 0x000000000000794d */ /* 0x000fea0003800000 */
.L_x_79:
[----:B------:R-:W0:Y:S01]  /*2240*/  S2R R5, SR_TID.Z ;  /* 0x0000000000057919 */ /* 0x000e220000002300 */
[----:B------:R-:W0:Y:S01]  /*2250*/  S2UR UR4, SR_CTAID.Z ;  /* 0x00000000000479c3 */ /* 0x000e220000002700 */
[----:B------:R-:W1:Y:S07]  /*2260*/  LDCU.64 UR6, c[0x0][0x388] ;  /* 0x00007100ff0677ac */ /* 0x000e6e0008000a00 */
[----:B------:R-:W0:Y:S01]  /*2270*/  LDC R2, c[0x0][0x368] ;  /* 0x0000da00ff027b82 */ /* 0x000e220000000800 */
[----:B-1----:R-:W-:-:S04]  /*2280*/  ISETP.GE.AND P0, PT, R3, UR7, PT ;  /* 0x0000000703007c0c */ /* 0x002fc8000bf06270 */
[----:B------:R-:W-:Y:S01]  /*2290*/  ISETP.GE.OR P0, PT, R0, UR6, P0 ;  /* 0x0000000600007c0c */ /* 0x000fe20008706670 */
        /* <DEDUP_REMOVED lines=8> */
[----:B-1----:R-:W-:Y:S02]  /*2320*/  UISETP.GE.AND UP0, UPT, UR4, 0x1, UPT ;  /* 0x000000010400788c */ /* 0x002fe4000bf06270 */
[----:B------:R-:W-:Y:S01]  /*2330*/  MOV R13, UR4 ;  /* 0x00000004000d7c02 */ /* 0x000fe20008000f00 */
[----:B0-----:R-:W-:-:S04]  /*2340*/  IMAD.WIDE R16, R11, 0x4, R16 ;  /* 0x000000040b107825 */ /* 0x001fc800078e0210 */
[----:B------:R-:W-:Y:S01]  /*2350*/  IMAD R13, R13, 0x3, R4 ;  /* 0x000000030d0d7824 */ /* 0x000fe200078e0204 */
[----:B------:R0:W-:Y:S01]  /*2360*/  STG.E desc[UR20][R16.64], RZ ;  /* 0x000000ff10007986 */ /* 0x0001e2000c101914 */
[----:B------:R-:W-:Y:S05]  /*2370*/  BRA.U UP0, `(.L_x_90) ;  /* 0x0000000100847547 */ /* 0x000fea000b800000 */
[----:B------:R-:W1:Y:S08]  /*2380*/  LDC.64 R8, c[0x0][0x380] ;  /* 0x0000e000ff087b82 */ /* 0x000e700000000a00 */
[----:B------:R-:W2:Y:S01]  /*2390*/  LDC.64 R6, c[0x0][0x398] ;  /* 0x0000e600ff067b82 */ /* 0x000ea20000000a00 */
[----:B-1----:R-:W-:-:S06]  /*23a0*/  IMAD.WIDE R10, R11, 0x4, R8 ;  /* 0x000000040b0a7825 */ /* 0x002fcc00078e0208 */
[----:B------:R-:W3:Y:S01]  /*23b0*/  LDG.E R11, desc[UR20][R10.64] ;  /* 0x000000140a0b7981 */ /* 0x000ee2000c1e1900 */
[----:B--2---:R-:W-:-:S05]  /*23c0*/  IMAD.WIDE R6, R13, 0x4, R6 ;  /* 0x000000040d067825 */ /* 0x004fca00078e0206 */
[----:B------:R-:W3:Y:S01]  /*23d0*/  LDG.E R0, desc[UR20][R6.64] ;  /* 0x0000001406007981 */ /* 0x000ee2000c1e1900 */
[C---:B------:R-:W-:Y:S02]  /*23e0*/  ISETP.GE.U32.AND P0, PT, R2.reuse, 0x2, PT ;  /* 0x000000020200780c */ /* 0x040fe40003f06070 */
[----:B------:R-:W-:-:S04]  /*23f0*/  IADD3 R3, PT, PT, R2, -0x2, RZ ;  /* 0xfffffffe02037810 */ /* 0x000fc80007ffe0ff */
[----:B------:R-:W-:-:S05]  /*2400*/  SEL R4, R4, R3, !P0 ;  /* 0x0000000304047207 */ /* 0x000fca0004000000 */
[----:B------:R-:W-:-:S04]  /*2410*/  IMAD R13, R5, 0x3, R4 ;  /* 0x00000003050d7824 */ /* 0x000fc800078e0204 */
[----:B------:R-:W-:-:S04]  /*2420*/  IMAD.WIDE R12, R13, 0x4, R8 ;  /* 0x000000040d0c7825 */ /* 0x000fc800078e0208 */
[----:B---3--:R-:W-:-:S05]  /*2430*/  FFMA R3, R0, R11, RZ ;  /* 0x0000000b00037223 */ /* 0x008fca00000000ff */
[----:B------:R1:W-:Y:S04]  /*2440*/  STG.E desc[UR20][R16.64], R3 ;  /* 0x0000000310007986 */ /* 0x0003e8000c101914 */
[----:B------:R-:W2:Y:S04]  /*2450*/  LDG.E R12, desc[UR20][R12.64] ;  /* 0x000000140c0c7981 */ /* 0x000ea8000c1e1900 */
[----:B------:R-:W2:Y:S01]  /*2460*/  LDG.E R0, desc[UR20][R6.64+0x4] ;  /* 0x0000041406007981 */ /* 0x000ea2000c1e1900 */
[C---:B------:R-:W-:Y:S02]  /*2470*/  ISETP.NE.AND P0, PT, R2.reuse, RZ, PT ;  /* 0x000000ff0200720c */ /* 0x040fe40003f05270 */
[----:B------:R-:W-:-:S04]  /*2480*/  IADD3 R2, PT, PT, R2, -0x1, RZ ;  /* 0xffffffff02027810 */ /* 0x000fc80007ffe0ff */
[----:B------:R-:W-:-:S05]  /*2490*/  SEL R2, R2, 0x2, P0 ;  /* 0x0000000202027807 */ /* 0x000fca0000000000 */
[----:B------:R-:W-:-:S04]  /*24a0*/  IMAD R11, R5, 0x3, R2 ;  /* 0x00000003050b7824 */ /* 0x000fc800078e0202 */
[----:B------:R-:W-:-:S04]  /*24b0*/  IMAD.WIDE R8, R11, 0x4, R8 ;  /* 0x000000040b087825 */ /* 0x000fc800078e0208 */
[----:B--2---:R-:W-:Y:S02]  /*24c0*/  FFMA R5, R0, R12, R3 ;  /* 0x0000000c00057223 */ /* 0x004fe40000000003 */
[----:B------:R-:W2:Y:S04]  /*24d0*/  LDG.E R0, desc[UR20][R6.64] ;  /* 0x0000001406007981 */ /* 0x000ea8000c1e1900 */
[----:B------:R3:W-:Y:S04]  /*24e0*/  STG.E desc[UR20][R16.64], R5 ;  /* 0x0000000510007986 */ /* 0x0007e8000c101914 */
[----:B------:R-:W4:Y:S04]  /*24f0*/  LDG.E R8, desc[UR20][R8.64] ;  /* 0x0000001408087981 */ /* 0x000f28000c1e1900 */
[----:B------:R-:W4:Y:S04]  /*2500*/  LDG.E R2, desc[UR20][R6.64+0x8] ;  /* 0x0000081406027981 */ /* 0x000f28000c1e1900 */
[----:B-1----:R-:W5:Y:S01]  /*2510*/  LDG.E R3, desc[UR20][R6.64+0x4] ;  /* 0x0000041406037981 */ /* 0x002f62000c1e1900 */
[----:B----4-:R-:W-:-:S05]  /*2520*/  FFMA R35, R2, R8, R5 ;  /* 0x0000000802237223 */ /* 0x010fca0000000005 */
[----:B------:R3:W-:Y:S04]  /*2530*/  STG.E desc[UR20][R16.64], R35 ;  /* 0x0000002310007986 */ /* 0x0007e8000c101914 */
[----:B------:R-:W4:Y:S01]  /*2540*/  LDG.E R11, desc[UR20][R6.64+0x8] ;  /* 0x00000814060b7981 */ /* 0x000f22000c1e1900 */
[----:B--2---:R-:W-:-:S04]  /*2550*/  FADD R0, RZ, R0 ;  /* 0x00000000ff007221 */ /* 0x004fc80000000000 */
[----:B-----5:R-:W-:-:S04]  /*2560*/  FADD R0, R0, R3 ;  /* 0x0000000300007221 */ /* 0x020fc80000000000 */
[----:B----4-:R-:W-:Y:S01]  /*2570*/  FADD R11, R0, R11 ;  /* 0x0000000b000b7221 */ /* 0x010fe20000000000 */
[----:B---3--:R-:W-:Y:S06]  /*2580*/  BRA `(.L_x_91) ;  /* 0x00000018007c7947 */ /* 0x008fec0003800000 */
.L_x_90:
[----:B------:R-:W-:Y:S01]  /*2590*/  HFMA2 R35, -RZ, RZ, 0, 0 ;  /* 0x00000000ff237431 */ /* 0x000fe200000001ff */
[----:B------:R-:W-:Y:S01]  /*25a0*/  MOV R11, RZ ;  /* 0x000000ff000b7202 */ /* 0x000fe20000000f00 */
[----:B------:R-:W-:-:S03]  /*25b0*/  ULOP3.LUT UR10, UR4, 0x7ffffffe, URZ, 0xc0, !UPT ;  /* 0x7ffffffe040a7892 */ /* 0x000fc6000f8ec0ff */
[----:B------:R-:W-:-:S09]  /*25c0*/  UMOV UR4, URZ ;  /* 0x000000ff00047c82 */ /* 0x000fd20008000000 */
.L_x_98:
[----:B-1----:R-:W1:Y:S01]  /*25d0*/  LDCU UR13, c[0x0][0x3a0] ;  /* 0x00007400ff0d77ac */ /* 0x002e620008000800 */
[----:B--2---:R-:W2:Y:S01]  /*25e0*/  LDC.64 R12, c[0x0][0x380] ;  /* 0x0000e000ff0c7b82 */ /* 0x004ea20000000a00 */
[C---:B------:R-:W-:Y:S01]  /*25f0*/  VIADD R4, R2.reuse, UR4 ;  /* 0x0000000402047c36 */ /* 0x040fe20008000000 */
[----:B------:R-:W-:-:S03]  /*2600*/  IADD3 R14, PT, PT, R2, 0x1, RZ ;  /* 0x00000001020e7810 */ /* 0x000fc60007ffe0ff */
[----:B------:R-:W-:-:S03]  /*2610*/  IMAD.HI.U32 R6, R4, -0x55555555, RZ ;  /* 0xaaaaaaab04067827 */ /* 0x000fc600078e00ff */
[----:B---3--:R-:W3:Y:S02]  /*2620*/  LDC.64 R8, c[0x0][0x398] ;  /* 0x0000e600ff087b82 */ /* 0x008ee40000000a00 */
[----:B------:R-:W-:-:S05]  /*2630*/  SHF.R.U32.HI R7, RZ, 0x1, R6 ;  /* 0x00000001ff077819 */ /* 0x000fca0000011606 */
[----:B------:R-:W-:Y:S01]  /*2640*/  IMAD R4, R7, -0x3, R4 ;  /* 0xfffffffd07047824 */ /* 0x000fe200078e0204 */
[----:B-1----:R-:W-:-:S05]  /*2650*/  MOV R15, UR13 ;  /* 0x0000000d000f7c02 */ /* 0x002fca0008000f00 */
[----:B------:R-:W-:Y:S02]  /*2660*/  IMAD R6, R15, 0x3, R14 ;  /* 0x000000030f067824 */ /* 0x000fe400078e020e */
[----:B------:R-:W-:-:S03]  /*2670*/  IMAD R15, R5, 0x3, R4 ;  /* 0x00000003050f7824 */ /* 0x000fc600078e0204 */
[----:B------:R-:W-:Y:S01]  /*2680*/  IADD3 R7, PT, PT, R6, UR4, RZ ;  /* 0x0000000406077c10 */ /* 0x000fe2000fffe0ff */
[----:B--2---:R-:W-:-:S04]  /*2690*/  IMAD.WIDE R12, R15, 0x4, R12 ;  /* 0x000000040f0c7825 */ /* 0x004fc800078e020c */
[----:B---3--:R-:W-:Y:S02]  /*26a0*/  IMAD.WIDE R8, R7, 0x4, R8 ;  /* 0x0000000407087825 */ /* 0x008fe400078e0208 */
[----:B------:R-:W2:Y:S04]  /*26b0*/  LDG.E R12, desc[UR20][R12.64] ;  /* 0x000000140c0c7981 */ /* 0x000ea8000c1e1900 */
[----:B------:R-:W2:Y:S02]  /*26c0*/  LDG.E R6, desc[UR20][R8.64] ;  /* 0x0000001408067981 */ /* 0x000ea4000c1e1900 */
[----:B--2-4-:R-:W-:-:S05]  /*26d0*/  FFMA R35, R6, R12, R35 ;  /* 0x0000000c06237223 */ /* 0x014fca0000000023 */
[----:B------:R1:W-:Y:S04]  /*26e0*/  STG.E desc[UR20][R16.64], R35 ;  /* 0x0000002310007986 */ /* 0x0003e8000c101914 */
[----:B------:R-:W2:Y:S01]  /*26f0*/  LDG.E R10, desc[UR20][R8.64] ;  /* 0x00000014080a7981 */ /* 0x000ea2000c1e1900 */
[----:B------:R-:W-:-:S05]  /*2700*/  IADD3 R6, PT, PT, R14, UR4, RZ ;  /* 0x000000040e067c10 */ /* 0x000fca000fffe0ff */
[----:B------:R-:W-:Y:S01]  /*2710*/  IMAD.HI.U32 R7, R6, -0x55555555, RZ ;  /* 0xaaaaaaab06077827 */ /* 0x000fe200078e00ff */
[----:B------:R-:W-:-:S04]  /*2720*/  UIADD3 UR4, UPT, UPT, UR4, 0x1, URZ ;  /* 0x0000000104047890 */ /* 0x000fc8000fffe0ff */
[----:B------:R-:W-:Y:S01]  /*2730*/  SHF.R.U32.HI R7, RZ, 0x1, R7 ;  /* 0x00000001ff077819 */ /* 0x000fe20000011607 */
[----:B------:R-:W-:-:S04]  /*2740*/  UISETP.NE.AND UP0, UPT, UR4, 0x3, UPT ;  /* 0x000000030400788c */ /* 0x000fc8000bf05270 */
[----:B------:R-:W-:Y:S01]  /*2750*/  IMAD R6, R7, -0x3, R6 ;  /* 0xfffffffd07067824 */ /* 0x000fe200078e0206 */
[----:B------:R-:W-:Y:S01]  /*2760*/  UMOV UR5, 0x1 ;  /* 0x0000000100057882 */ /* 0x000fe20000000000 */
[----:B-12---:R-:W-:-:S07]  /*2770*/  FADD R11, R10, R11 ;  /* 0x0000000b0a0b7221 */ /* 0x006fce0000000000 */
.L_x_97:
[----:B-1----:R-:W1:Y:S01]  /*2780*/  LDC.64 R14, c[0x0][0x388] ;  /* 0x0000e200ff0e7b82 */ /* 0x002e620000000a00 */
[----:B--2---:R-:W2:Y:S01]  /*2790*/  LDCU UR12, c[0x0][0x3a0] ;  /* 0x00007400ff0c77ac */ /* 0x004ea20008000800 */
[----:B---3--:R-:W-:Y:S02]  /*27a0*/  IADD3 R9, PT, PT, R0, UR5, RZ ;  /* 0x0000000500097c10 */ /* 0x008fe4000fffe0ff */
[----:B------:R-:W-:Y:S01]  /*27b0*/  MOV R7, UR5 ;  /* 0x0000000500077c02 */ /* 0x000fe20008000f00 */
[----:B------:R-:W-:-:S03]  /*27c0*/  ULEA UR14, UR13, 0x1, 0x1 ;  /* 0x000000010d0e7891 */ /* 0x000fc6000f8e08ff */
[----:B------:R-:W3:Y:S08]  /*27d0*/  LDC.64 R20, c[0x0][0x380] ;  /* 0x0000e000ff147b82 */ /* 0x000ef00000000a00 */
[----:B----4-:R-:W4:Y:S01]  /*27e0*/  LDC.64 R18, c[0x0][0x398] ;  /* 0x0000e600ff127b82 */ /* 0x010f220000000a00 */
[----:B--2---:R-:W-:Y:S02]  /*27f0*/  IADD3 R7, PT, PT, R7, UR12, RZ ;  /* 0x0000000c07077c10 */ /* 0x004fe4000fffe0ff */
[----:B-1----:R-:W-:-:S03]  /*2800*/  ISETP.GE.AND P0, PT, R9, R14, PT ;  /* 0x0000000e0900720c */ /* 0x002fc60003f06270 */
[----:B------:R-:W-:Y:S01]  /*2810*/  IMAD R7, R7, UR14, RZ ;  /* 0x0000000e07077c24 */ /* 0x000fe2000f8e02ff */
[----:B------:R-:W-:-:S04]  /*2820*/  SEL R8, R14, RZ, P0 ;  /* 0x000000ff0e087207 */ /* 0x000fc80000000000 */
[----:B------:R-:W-:Y:S01]  /*2830*/  IADD3 R8, PT, PT, R9, -R8, RZ ;  /* 0x8000000809087210 */ /* 0x000fe20007ffe0ff */
[----:B------:R-:W-:-:S04]  /*2840*/  VIADD R9, R7, UR12 ;  /* 0x0000000c07097c36 */ /* 0x000fc80008000000 */
[----:B------:R-:W-:Y:S02]  /*2850*/  IMAD R8, R8, R15, RZ ;  /* 0x0000000f08087224 */ /* 0x000fe400078e02ff */
[----:B------:R-:W-:Y:S02]  /*2860*/  IMAD R9, R9, 0x3, R6 ;  /* 0x0000000309097824 */ /* 0x000fe400078e0206 */
[----:B------:R-:W-:Y:S02]  /*2870*/  IMAD R25, R8, 0x3, R4 ;  /* 0x0000000308197824 */ /* 0x000fe400078e0204 */
[----:B----4-:R-:W-:-:S04]  /*2880*/  IMAD.WIDE.U32 R22, R9, 0x4, R18 ;  /* 0x0000000409167825 */ /* 0x010fc800078e0012 */
[----:B---3--:R-:W-:Y:S01]  /*2890*/  IMAD.WIDE R24, R25, 0x4, R20 ;  /* 0x0000000419187825 */ /* 0x008fe200078e0214 */
[----:B------:R1:W2:Y:S05]  /*28a0*/  LDG.E R10, desc[UR20][R22.64] ;  /* 0x00000014160a7981 */ /* 0x0002aa000c1e1900 */
[----:B------:R-:W2:Y:S01]  /*28b0*/  LDG.E R24, desc[UR20][R24.64] ;  /* 0x0000001418187981 */ /* 0x000ea2000c1e1900 */
[----:B------:R-:W-:Y:S02]  /*28c0*/  UIADD3 UR6, UPT, UPT, -UR5, UR12, URZ ;  /* 0x0000000c05067290 */ /* 0x000fe4000fffe1ff */
[----:B------:R-:W-:Y:S02]  /*28d0*/  ISETP.GE.AND P0, PT, R0, UR5, PT ;  /* 0x0000000500007c0c */ /* 0x000fe4000bf06270 */
[----:B------:R-:W-:-:S02]  /*28e0*/  UIMAD UR9, UR14, UR6, URZ ;  /* 0x000000060e0972a4 */ /* 0x000fc4000f8e02ff */
[----:B------:R-:W-:-:S04]  /*28f0*/  SEL R13, R14, RZ, !P0 ;  /* 0x000000ff0e0d7207 */ /* 0x000fc80004000000 */
[----:B------:R-:W-:Y:S02]  /*2900*/  IADD3 R14, PT, PT, R13, -UR5, R0 ;  /* 0x800000050d0e7c10 */ /* 0x000fe4000fffe000 */
[----:B------:R-:W-:-:S03]  /*2910*/  MOV R12, UR9 ;  /* 0x00000009000c7c02 */ /* 0x000fc60008000f00 */
[----:B------:R-:W-:Y:S01]  /*2920*/  IMAD R14, R14, R15, RZ ;  /* 0x0000000f0e0e7224 */ /* 0x000fe200078e02ff */
[----:B------:R-:W-:-:S03]  /*2930*/  IADD3 R13, PT, PT, R12, UR12, RZ ;  /* 0x0000000c0c0d7c10 */ /* 0x000fc6000fffe0ff */
[----:B------:R-:W-:Y:S02]  /*2940*/  IMAD R27, R14, 0x3, R4 ;  /* 0x000000030e1b7824 */ /* 0x000fe400078e0204 */
[----:B------:R-:W-:-:S04]  /*2950*/  IMAD R13, R13, 0x3, R6 ;  /* 0x000000030d0d7824 */ /* 0x000fc800078e0206 */
[----:B-1----:R-:W-:-:S05]  /*2960*/  IMAD.WIDE R22, R13, 0x4, R18 ;  /* 0x000000040d167825 */ /* 0x002fca00078e0212 */
[----:B------:R-:W3:Y:S01]  /*2970*/  LDG.E R31, desc[UR20][R22.64] ;  /* 0x00000014161f7981 */ /* 0x000ee2000c1e1900 */
[----:B--2---:R-:W-:Y:S01]  /*2980*/  FFMA R26, R10, R24, R35 ;  /* 0x000000180a1a7223 */ /* 0x004fe20000000023 */
[----:B------:R-:W-:-:S04]  /*2990*/  IMAD.WIDE R24, R27, 0x4, R20 ;  /* 0x000000041b187825 */ /* 0x000fc800078e0214 */
[----:B------:R1:W-:Y:S04]  /*29a0*/  STG.E desc[UR20][R16.64], R26 ;  /* 0x0000001a10007986 */ /* 0x0003e8000c101914 */
[----:B------:R-:W3:Y:S01]  /*29b0*/  LDG.E R24, desc[UR20][R24.64] ;  /* 0x0000001418187981 */ /* 0x000ee2000c1e1900 */
[----:B------:R-:W-:Y:S02]  /*29c0*/  UISETP.NE.AND UP1, UPT, UR5, 0x1, UPT ;  /* 0x000000010500788c */ /* 0x000fe4000bf25270 */
[----:B------:R-:W-:Y:S02]  /*29d0*/  MOV R12, UR5 ;  /* 0x00000005000c7c02 */ /* 0x000fe40008000f00 */
[----:B------:R-:W-:Y:S02]  /*29e0*/  IADD3 R30, PT, PT, R3, R14, RZ ;  /* 0x0000000e031e7210 */ /* 0x000fe40007ffe0ff */
[----:B------:R-:W-:-:S02]  /*29f0*/  ISETP.NE.AND P0, PT, R12, UR12, PT ;  /* 0x0000000c0c007c0c */ /* 0x000fc4000bf05270 */
[----:B------:R-:W-:Y:S01]  /*2a00*/  IADD3 R12, PT, PT, R3, R8, RZ ;  /* 0x00000008030c7210 */ /* 0x000fe20007ffe0ff */
[----:B------:R-:W-:Y:S01]  /*2a10*/  UIADD3 UR5, UPT, UPT, UR5, 0x1, URZ ;  /* 0x0000000105057890 */ /* 0x000fe2000fffe0ff */
[----:B---3--:R-:W-:-:S05]  /*2a20*/  FFMA R35, R31, R24, R26 ;  /* 0x000000181f237223 */ /* 0x008fca000000001a */
[----:B------:R1:W-:Y:S01]  /*2a30*/  STG.E desc[UR20][R16.64], R35 ;  /* 0x0000002310007986 */ /* 0x0003e2000c101914 */
[----:B------:R-:W-:Y:S05]  /*2a40*/  BRA.U UP1, `(.L_x_92) ;  /* 0x0000000901907547 */ /* 0x000fea000b800000 */
[----:B------:R-:W-:Y:S02]  /*2a50*/  ISETP.GE.U32.AND P1, PT, R3, 0x1, PT ;  /* 0x000000010300780c */ /* 0x000fe40003f26070 */
[----:B------:R-:W-:Y:S02]  /*2a60*/  IADD3 R33, PT, PT, R9, 0x3, RZ ;  /* 0x0000000309217810 */ /* 0x000fe40007ffe0ff */
[----:B------:R-:W-:-:S03]  /*2a70*/  SEL R41, R15, RZ, !P1 ;  /* 0x000000ff0f297207 */ /* 0x000fc60004800000 */
[----:B------:R-:W-:Y:S01]  /*2a80*/  IMAD.WIDE.U32 R32, R33, 0x4, R18 ;  /* 0x0000000421207825 */ /* 0x000fe200078e0012 */
[----:B------:R-:W-:-:S05]  /*2a90*/  IADD3 R23, PT, PT, R41, -0x1, R30 ;  /* 0xffffffff29177810 */ /* 0x000fca0007ffe01e */
[----:B------:R-:W-:Y:S01]  /*2aa0*/  IMAD R23, R23, 0x3, R4 ;  /* 0x0000000317177824 */ /* 0x000fe200078e0204 */
[----:B------:R-:W2:Y:S03]  /*2ab0*/  LDG.E R32, desc[UR20][R32.64] ;  /* 0x0000001420207981 */ /* 0x000ea6000c1e1900 */
[----:B------:R-:W-:-:S05]  /*2ac0*/  IMAD.WIDE R22, R23, 0x4, R20 ;  /* 0x0000000417167825 */ /* 0x000fca00078e0214 */
[----:B------:R3:W2:Y:S01]  /*2ad0*/  LDG.E R28, desc[UR20][R22.64] ;  /* 0x00000014161c7981 */ /* 0x0006a2000c1e1900 */
[----:B------:R-:W-:Y:S02]  /*2ae0*/  IADD3 R37, PT, PT, R3, 0x1, RZ ;  /* 0x0000000103257810 */ /* 0x000fe40007ffe0ff */
[----:B------:R-:W-:Y:S02]  /*2af0*/  MOV R36, UR12 ;  /* 0x0000000c00247c02 */ /* 0x000fe40008000f00 */
[----:B------:R-:W-:-:S03]  /*2b00*/  ISETP.GE.AND P1, PT, R37, R15, PT ;  /* 0x0000000f2500720c */ /* 0x000fc60003f26270 */
[----:B------:R-:W-:Y:S01]  /*2b10*/  VIADD R36, R36, 0xffffffff ;  /* 0xffffffff24247836 */ /* 0x000fe20000000000 */
[----:B------:R-:W-:-:S04]  /*2b20*/  SEL R38, R15, RZ, P1 ;  /* 0x000000ff0f267207 */ /* 0x000fc80000800000 */
[C---:B------:R-:W-:Y:S02]  /*2b30*/  IADD3 R25, PT, PT, R36.reuse, R7, RZ ;  /* 0x0000000724197210 */ /* 0x040fe40007ffe0ff */
[----:B------:R-:W-:Y:S02]  /*2b40*/  IADD3 R29, PT, PT, R36, UR9, RZ ;  /* 0x00000009241d7c10 */ /* 0x000fe4000fffe0ff */
[----:B------:R-:W-:Y:S02]  /*2b50*/  IADD3 R39, PT, PT, -R38, R37, R14 ;  /* 0x0000002526277210 */ /* 0x000fe40007ffe10e */
[----:B------:R-:W-:Y:S01]  /*2b60*/  IADD3 R27, PT, PT, R13, 0x3, RZ ;  /* 0x000000030d1b7810 */ /* 0x000fe20007ffe0ff */
[--C-:B------:R-:W-:Y:S02]  /*2b70*/  IMAD R25, R25, 0x3, R6.reuse ;  /* 0x0000000319197824 */ /* 0x100fe400078e0206 */
[----:B------:R-:W-:Y:S02]  /*2b80*/  IMAD R29, R29, 0x3, R6 ;  /* 0x000000031d1d7824 */ /* 0x000fe400078e0206 */
[----:B------:R-:W-:-:S02]  /*2b90*/  IMAD R39, R39, 0x3, R4 ;  /* 0x0000000327277824 */ /* 0x000fc400078e0204 */
[----:B---3--:R-:W-:-:S04]  /*2ba0*/  IMAD.WIDE R22, R27, 0x4, R18 ;  /* 0x000000041b167825 */ /* 0x008fc800078e0212 */
[--C-:B------:R-:W-:Y:S01]  /*2bb0*/  IMAD.WIDE R24, R25, 0x4, R18.reuse ;  /* 0x0000000419187825 */ /* 0x100fe200078e0212 */
[----:B------:R3:W4:Y:S03]  /*2bc0*/  LDG.E R33, desc[UR20][R22.64] ;  /* 0x0000001416217981 */ /* 0x000726000c1e1900 */
[----:B-1----:R-:W-:-:S05]  /*2bd0*/  IMAD.WIDE R26, R29, 0x4, R18 ;  /* 0x000000041d1a7825 */ /* 0x002fca00078e0212 */
[----:B------:R1:W5:Y:S01]  /*2be0*/  LDG.E R40, desc[UR20][R26.64] ;  /* 0x000000141a287981 */ /* 0x000362000c1e1900 */
[----:B--2---:R-:W-:Y:S01]  /*2bf0*/  FFMA R42, R32, R28, R35 ;  /* 0x0000001c202a7223 */ /* 0x004fe20000000023 */
[----:B------:R-:W-:Y:S02]  /*2c00*/  IMAD.WIDE R28, R39, 0x4, R20 ;  /* 0x00000004271c7825 */ /* 0x000fe400078e0214 */
[----:B------:R-:W2:Y:S04]  /*2c10*/  LDG.E R39, desc[UR20][R24.64] ;  /* 0x0000001418277981 */ /* 0x000ea8000c1e1900 */
[----:B------:R-:W-:Y:S04]  /*2c20*/  STG.E desc[UR20][R16.64], R42 ;  /* 0x0000002a10007986 */ /* 0x000fe8000c101914 */
[----:B------:R-:W2:Y:S01]  /*2c30*/  LDG.E R28, desc[UR20][R28.64] ;  /* 0x000000141c1c7981 */ /* 0x000ea2000c1e1900 */
[----:B------:R-:W-:-:S05]  /*2c40*/  IADD3 R35, PT, PT, R41, -0x1, R12 ;  /* 0xffffffff29237810 */ /* 0x000fca0007ffe00c */
[----:B------:R-:W-:-:S04]  /*2c50*/  IMAD R35, R35, 0x3, R4 ;  /* 0x0000000323237824 */ /* 0x000fc800078e0204 */
[----:B------:R-:W-:-:S04]  /*2c60*/  IMAD.WIDE R34, R35, 0x4, R20 ;  /* 0x0000000423227825 */ /* 0x000fc800078e0214 */
[----:B--2---:R-:W-:-:S05]  /*2c70*/  FFMA R44, R39, R28, R42 ;  /* 0x0000001c272c7223 */ /* 0x004fca000000002a */
[----:B------:R-:W-:Y:S04]  /*2c80*/  STG.E desc[UR20][R16.64], R44 ;  /* 0x0000002c10007986 */ /* 0x000fe8000c101914 */
[----:B------:R-:W4:Y:S01]  /*2c90*/  LDG.E R34, desc[UR20][R34.64] ;  /* 0x0000001422227981 */ /* 0x000f22000c1e1900 */
[----:B---3--:R-:W-:-:S05]  /*2ca0*/  IADD3 R23, PT, PT, -R38, R37, R8 ;  /* 0x0000002526177210 */ /* 0x008fca0007ffe108 */
[----:B------:R-:W-:-:S04]  /*2cb0*/  IMAD R23, R23, 0x3, R4 ;  /* 0x0000000317177824 */ /* 0x000fc800078e0204 */
[----:B-1----:R-:W-:-:S04]  /*2cc0*/  IMAD.WIDE R26, R23, 0x4, R20 ;  /* 0x00000004171a7825 */ /* 0x002fc800078e0214 */
[----:B----4-:R-:W-:-:S05]  /*2cd0*/  FFMA R25, R33, R34, R44 ;  /* 0x0000002221197223 */ /* 0x010fca000000002c */
[----:B------:R1:W-:Y:S04]  /*2ce0*/  STG.E desc[UR20][R16.64], R25 ;  /* 0x0000001910007986 */ /* 0x0003e8000c101914 */
[----:B------:R-:W5:Y:S01]  /*2cf0*/  LDG.E R26, desc[UR20][R26.64] ;  /* 0x000000141a1a7981 */ /* 0x000f62000c1e1900 */
[----:B------:R-:W-:Y:S02]  /*2d00*/  MOV R22, UR12 ;  /* 0x0000000c00167c02 */ /* 0x000fe40008000f00 */
[----:B------:R-:W-:Y:S02]  /*2d10*/  MOV R23, UR14 ;  /* 0x0000000e00177c02 */ /* 0x000fe40008000f00 */
[----:B------:R-:W-:Y:S02]  /*2d20*/  IADD3 R22, PT, PT, R22, 0x1, RZ ;  /* 0x0000000116167810 */ /* 0x000fe40007ffe0ff */
[----:B------:R-:W-:-:S03]  /*2d30*/  IADD3 R41, PT, PT, R41, -0x1, R5 ;  /* 0xffffffff29297810 */ /* 0x000fc60007ffe005 */
[----:B------:R-:W-:Y:S02]  /*2d40*/  IMAD R23, R23, UR12, R22 ;  /* 0x0000000c17177c24 */ /* 0x000fe4000f8e0216 */
[----:B------:R-:W-:Y:S02]  /*2d50*/  IMAD R41, R41, 0x3, R4 ;  /* 0x0000000329297824 */ /* 0x000fe400078e0204 */
[----:B------:R-:W-:Y:S02]  /*2d60*/  IMAD R35, R23, 0x3, R6 ;  /* 0x0000000317237824 */ /* 0x000fe400078e0206 */
[----:B------:R-:W-:-:S04]  /*2d70*/  IMAD.WIDE R22, R41, 0x4, R20 ;  /* 0x0000000429167825 */ /* 0x000fc800078e0214 */
[----:B-----5:R-:W-:Y:S01]  /*2d80*/  FFMA R29, R40, R26, R25 ;  /* 0x0000001a281d7223 */ /* 0x020fe20000000019 */
[----:B-1----:R-:W-:-:S04]  /*2d90*/  IMAD.WIDE.U32 R24, R35, 0x4, R18 ;  /* 0x0000000423187825 */ /* 0x002fc800078e0012 */
[----:B------:R1:W-:Y:S04]  /*2da0*/  STG.E desc[UR20][R16.64], R29 ;  /* 0x0000001d10007986 */ /* 0x0003e8000c101914 */
[----:B------:R-:W2:Y:S04]  /*2db0*/  LDG.E R22, desc[UR20][R22.64] ;  /* 0x0000001416167981 */ /* 0x000ea8000c1e1900 */
[----:B------:R-:W2:Y:S01]  /*2dc0*/  LDG.E R24, desc[UR20][R24.64] ;  /* 0x0000001418187981 */ /* 0x000ea2000c1e1900 */
[----:B------:R-:W-:Y:S01]  /*2dd0*/  MOV R27, UR14 ;  /* 0x0000000e001b7c02 */ /* 0x000fe20008000f00 */
[----:B------:R-:W-:-:S04]  /*2de0*/  IMAD R37, R0, R15, R37 ;  /* 0x0000000f00257224 */ /* 0x000fc800078e0225 */
[----:B------:R-:W-:Y:S01]  /*2df0*/  IMAD R27, R27, UR12, R36 ;  /* 0x0000000c1b1b7c24 */ /* 0x000fe2000f8e0224 */
[----:B------:R-:W-:-:S03]  /*2e00*/  IADD3 R37, PT, PT, -R38, R37, RZ ;  /* 0x0000002526257210 */ /* 0x000fc60007ffe1ff */
[----:B------:R-:W-:Y:S02]  /*2e10*/  IMAD R27, R27, 0x3, R6 ;  /* 0x000000031b1b7824 */ /* 0x000fe400078e0206 */
[----:B------:R-:W-:Y:S02]  /*2e20*/  IMAD R37, R37, 0x3, R4 ;  /* 0x0000000325257824 */ /* 0x000fe400078e0204 */
[----:B------:R-:W-:-:S06]  /*2e30*/  IMAD.WIDE R26, R27, 0x4, R18 ;  /* 0x000000041b1a7825 */ /* 0x000fcc00078e0212 */
[----:B------:R-:W3:Y:S01]  /*2e40*/  LDG.E R27, desc[UR20][R26.64] ;  /* 0x000000141a1b7981 */ /* 0x000ee2000c1e1900 */
[----:B--2---:R-:W-:Y:S01]  /*2e50*/  FFMA R34, R24, R22, R29 ;  /* 0x0000001618227223 */ /* 0x004fe2000000001d */
[----:B-1----:R-:W-:-:S04]  /*2e60*/  IMAD.WIDE R28, R37, 0x4, R20 ;  /* 0x00000004251c7825 */ /* 0x002fc800078e0214 */
[----:B------:R4:W-:Y:S04]  /*2e70*/  STG.E desc[UR20][R16.64], R34 ;  /* 0x0000002210007986 */ /* 0x0009e8000c101914 */
[----:B------:R-:W2:Y:S01]  /*2e80*/  LDG.E R28, desc[UR20][R28.64] ;  /* 0x000000141c1c7981 */ /* 0x000ea2000c1e1900 */
[----:B------:R-:W-:Y:S02]  /*2e90*/  IMAD.U32 R22, RZ, RZ, UR12 ;  /* 0x0000000cff167e24 */ /* 0x000fe4000f8e00ff */
[----:B------:R-:W-:-:S03]  /*2ea0*/  FADD R32, R32, R39 ;  /* 0x0000002720207221 */ /* 0x000fc60000000000 */
[----:B------:R-:W-:Y:S01]  /*2eb0*/  ISETP.NE.AND P1, PT, R22, 0x1, PT ;  /* 0x000000011600780c */ /* 0x000fe20003f25270 */
[----:B------:R-:W-:Y:S01]  /*2ec0*/  FADD R33, R33, R32 ;  /* 0x0000002021217221 */ /* 0x000fe20000000000 */
[----:B---3--:R-:W-:-:S03]  /*2ed0*/  FADD R24, R24, R27 ;  /* 0x0000001b18187221 */ /* 0x008fc60000000000 */
[----:B------:R-:W-:Y:S01]  /*2ee0*/  FADD R40, R40, R33 ;  /* 0x0000002128287221 */ /* 0x000fe20000000000 */
[----:B------:R-:W-:-:S04]  /*2ef0*/  FADD R11, R11, R24 ;  /* 0x000000180b0b7221 */ /* 0x000fc80000000000 */
[----:B------:R-:W-:Y:S01]  /*2f00*/  FADD R11, R11, R40 ;  /* 0x000000280b0b7221 */ /* 0x000fe20000000000 */
[----:B--2---:R-:W-:-:S05]  /*2f10*/  FFMA R35, R27, R28, R34 ;  /* 0x0000001c1b237223 */ /* 0x004fca0000000022 */
[----:B------:R4:W-:Y:S01]  /*2f20*/  STG.E desc[UR20][R16.64], R35 ;  /* 0x0000002310007986 */ /* 0x0009e2000c101914 */
[----:B------:R-:W-:Y:S05]  /*2f30*/  @!P1 BRA `(.L_x_93) ;  /* 0x0000001000009947 */ /* 0x000fea0003800000 */
[----:B------:R-:W-:Y:S01]  /*2f40*/  UMOV UR11, 0xfffffffe ;  /* 0xfffffffe000b7882 */ /* 0x000fe20000000000 */
[----:B------:R-:W-:-:S05]  /*2f50*/  UMOV UR6, 0x2 ;  /* 0x0000000200067882 */ /* 0x000fca0000000000 */
.L_x_94:
[----:B------:R-:W-:Y:S02]  /*2f60*/  ISETP.GE.U32.AND P1, PT, R3, UR6, PT ;  /* 0x0000000603007c0c */ /* 0x000fe4000bf26070 */
[----:B------:R-:W-:Y:S02]  /*2f70*/  MOV R22, UR6 ;  /* 0x0000000600167c02 */ /* 0x000fe40008000f00 */
[----:B------:R-:W-:-:S03]  /*2f80*/  SEL R41, R15, RZ, !P1 ;  /* 0x000000ff0f297207 */ /* 0x000fc60004800000 */
[----:B------:R-:W-:Y:S01]  /*2f90*/  IMAD R33, R22, 0x3, R9 ;  /* 0x0000000316217824 */ /* 0x000fe200078e0209 */
[----:B------:R-:W-:-:S03]  /*2fa0*/  IADD3 R23, PT, PT, R41, UR11, R30 ;  /* 0x0000000b29177c10 */ /* 0x000fc6000fffe01e */
[----:B------:R-:W-:-:S04]  /*2fb0*/  IMAD.WIDE.U32 R32, R33, 0x4, R18 ;  /* 0x0000000421207825 */ /* 0x000fc800078e0012 */
[----:B------:R-:W-:Y:S02]  /*2fc0*/  IMAD R23, R23, 0x3, R4 ;  /* 0x0000000317177824 */ /* 0x000fe400078e0204 */
[----:B-1----:R1:W2:Y:S02]  /*2fd0*/  LDG.E R32, desc[UR20][R32.64] ;  /* 0x0000001420207981 */ /* 0x0022a4000c1e1900 */
[----:B------:R-:W-:-:S05]  /*2fe0*/  IMAD.WIDE R22, R23, 0x4, R20 ;  /* 0x0000000417167825 */ /* 0x000fca00078e0214 */
[----:B------:R3:W2:Y:S01]  /*2ff0*/  LDG.E R28, desc[UR20][R22.64] ;  /* 0x00000014161c7981 */ /* 0x0006a2000c1e1900 */
[----:B------:R-:W-:Y:S01]  /*3000*/  IADD3 R37, PT, PT, R3, UR6, RZ ;  /* 0x0000000603257c10 */ /* 0x000fe2000fffe0ff */
[----:B------:R-:W-:-:S03]  /*3010*/  UIADD3 UR8, UPT, UPT, -UR6, UR12, URZ ;  /* 0x0000000c06087290 */ /* 0x000fc6000fffe1ff */
[----:B------:R-:W-:Y:S01]  /*3020*/  ISETP.GE.AND P1, PT, R37, R15, PT ;  /* 0x0000000f2500720c */ /* 0x000fe20003f26270 */
[----:B------:R-:W-:Y:S01]  /*3030*/  UIADD3 UR7, UPT, UPT, UR9, UR8, URZ ;  /* 0x0000000809077290 */ /* 0x000fe2000fffe0ff */
[----:B------:R-:W-:Y:S02]  /*3040*/  MOV R24, UR6 ;  /* 0x0000000600187c02 */ /* 0x000fe40008000f00 */
[----:B------:R-:W-:Y:S02]  /*3050*/  SEL R36, R15, RZ, P1 ;  /* 0x000000ff0f247207 */ /* 0x000fe40000800000 */
[----:B------:R-:W-:Y:S02]  /*3060*/  IADD3 R25, PT, PT, R7, UR8, RZ ;  /* 0x0000000807197c10 */ /* 0x000fe4000fffe0ff */
[----:B------:R-:W-:Y:S02]  /*3070*/  MOV R29, UR7 ;  /* 0x00000007001d7c02 */ /* 0x000fe40008000f00 */
[----:B-1----:R-:W-:Y:S01]  /*3080*/  IADD3 R33, PT, PT, -R36, R37, R14 ;  /* 0x0000002524217210 */ /* 0x002fe20007ffe10e */
[----:B------:R-:W-:-:S02]  /*3090*/  IMAD R27, R24, 0x3, R13 ;  /* 0x00000003181b7824 */ /* 0x000fc400078e020d */
[--C-:B------:R-:W-:Y:S02]  /*30a0*/  IMAD R25, R25, 0x3, R6.reuse ;  /* 0x0000000319197824 */ /* 0x100fe400078e0206 */
[----:B------:R-:W-:Y:S02]  /*30b0*/  IMAD R29, R29, 0x3, R6 ;  /* 0x000000031d1d7824 */ /* 0x000fe400078e0206 */
[----:B------:R-:W-:Y:S02]  /*30c0*/  IMAD R33, R33, 0x3, R4 ;  /* 0x0000000321217824 */ /* 0x000fe400078e0204 */
[----:B---3--:R-:W-:-:S04]  /*30d0*/  IMAD.WIDE R22, R27, 0x4, R18 ;  /* 0x000000041b167825 */ /* 0x008fc800078e0212 */
[----:B------:R-:W-:-:S04]  /*30e0*/  IMAD.WIDE R24, R25, 0x4, R18 ;  /* 0x0000000419187825 */ /* 0x000fc800078e0212 */
[----:B------:R-:W-:Y:S01]  /*30f0*/  IMAD.WIDE R26, R29, 0x4, R18 ;  /* 0x000000041d1a7825 */ /* 0x000fe200078e0212 */
[----:B------:R-:W3:Y:S04]  /*3100*/  LDG.E R39, desc[UR20][R24.64] ;  /* 0x0000001418277981 */ /* 0x000ee8000c1e1900 */
[----:B------:R-:W5:Y:S01]  /*3110*/  LDG.E R38, desc[UR20][R26.64] ;  /* 0x000000141a267981 */ /* 0x000f62000c1e1900 */
[----:B--2---:R-:W-:Y:S01]  /*3120*/  FFMA R40, R32, R28, R35 ;  /* 0x0000001c20287223 */ /* 0x004fe20000000023 */
[----:B------:R-:W-:Y:S02]  /*3130*/  IMAD.WIDE R28, R33, 0x4, R20 ;  /* 0x00000004211c7825 */ /* 0x000fe400078e0214 */
[----:B------:R1:W2:Y:S04]  /*3140*/  LDG.E R33, desc[UR20][R22.64] ;  /* 0x0000001416217981 */ /* 0x0002a8000c1e1900 */
[----:B------:R-:W-:Y:S04]  /*3150*/  STG.E desc[UR20][R16.64], R40 ;  /* 0x0000002810007986 */ /* 0x000fe8000c101914 */
[----:B------:R-:W3:Y:S01]  /*3160*/  LDG.E R28, desc[UR20][R28.64] ;  /* 0x000000141c1c7981 */ /* 0x000ee2000c1e1900 */
[----:B----4-:R-:W-:-:S05]  /*3170*/  IADD3 R35, PT, PT, R41, UR11, R12 ;  /* 0x0000000b29237c10 */ /* 0x010fca000fffe00c */
[----:B------:R-:W-:-:S04]  /*3180*/  IMAD R35, R35, 0x3, R4 ;  /* 0x0000000323237824 */ /* 0x000fc800078e0204 */
[----:B------:R-:W-:-:S04]  /*3190*/  IMAD.WIDE R34, R35, 0x4, R20 ;  /* 0x0000000423227825 */ /* 0x000fc800078e0214 */
[----:B---3--:R-:W-:-:S05]  /*31a0*/  FFMA R42, R39, R28, R40 ;  /* 0x0000001c272a7223 */ /* 0x008fca0000000028 */
[----:B------:R-:W-:Y:S04]  /*31b0*/  STG.E desc[UR20][R16.64], R42 ;  /* 0x0000002a10007986 */ /* 0x000fe8000c101914 */
[----:B------:R-:W2:Y:S01]  /*31c0*/  LDG.E R34, desc[UR20][R34.64] ;  /* 0x0000001422227981 */ /* 0x000ea2000c1e1900 */
[----:B-1----:R-:W-:-:S05]  /*31d0*/  IADD3 R23, PT, PT, -R36, R37, R8 ;  /* 0x0000002524177210 */ /* 0x002fca0007ffe108 */
[----:B------:R-:W-:-:S04]  /*31e0*/  IMAD R23, R23, 0x3, R4 ;  /* 0x0000000317177824 */ /* 0x000fc800078e0204 */
[----:B------:R-:W-:Y:S01]  /*31f0*/  IMAD.WIDE R26, R23, 0x4, R20 ;  /* 0x00000004171a7825 */ /* 0x000fe200078e0214 */
[----:B------:R-:W-:-:S03]  /*3200*/  UIADD3 UR7, UPT, UPT, UR6, UR12, URZ ;  /* 0x0000000c06077290 */ /* 0x000fc6000fffe0ff */
[----:B--2---:R-:W-:-:S05]  /*3210*/  FFMA R43, R33, R34, R42 ;  /* 0x00000022212b7223 */ /* 0x004fca000000002a */
[----:B------:R-:W-:Y:S04]  /*3220*/  STG.E desc[UR20][R16.64], R43 ;  /* 0x0000002b10007986 */ /* 0x000fe8000c101914 */
[----:B------:R-:W5:Y:S01]  /*3230*/  LDG.E R26, desc[UR20][R26.64] ;  /* 0x000000141a1a7981 */ /* 0x000f62000c1e1900 */
[----:B------:R-:W-:Y:S01]  /*3240*/  UIMAD UR7, UR14, UR12, UR7 ;  /* 0x0000000c0e0772a4 */ /* 0x000fe2000f8e0207 */
[----:B------:R-:W-:-:S05]  /*3250*/  IADD3 R41, PT, PT, R41, UR11, R5 ;  /* 0x0000000b29297c10 */ /* 0x000fca000fffe005 */
[----:B------:R-:W-:Y:S01]  /*3260*/  MOV R25, UR7 ;  /* 0x0000000700197c02 */ /* 0x000fe20008000f00 */
[----:B------:R-:W-:-:S04]  /*3270*/  IMAD R23, R41, 0x3, R4 ;  /* 0x0000000329177824 */ /* 0x000fc800078e0204 */
[----:B------:R-:W-:Y:S02]  /*3280*/  IMAD R25, R25, 0x3, R6 ;  /* 0x0000000319197824 */ /* 0x000fe400078e0206 */
[----:B------:R-:W-:-:S04]  /*3290*/  IMAD.WIDE R22, R23, 0x4, R20 ;  /* 0x0000000417167825 */ /* 0x000fc800078e0214 */
[----:B------:R-:W-:-:S04]  /*32a0*/  IMAD.WIDE.U32 R24, R25, 0x4, R18 ;  /* 0x0000000419187825 */ /* 0x000fc800078e0012 */
[----:B-----5:R-:W-:-:S05]  /*32b0*/  FFMA R29, R38, R26, R43 ;  /* 0x0000001a261d7223 */ /* 0x020fca000000002b */
[----:B------:R1:W-:Y:S04]  /*32c0*/  STG.E desc[UR20][R16.64], R29 ;  /* 0x0000001d10007986 */ /* 0x0003e8000c101914 */
[----:B------:R-:W2:Y:S04]  /*32d0*/  LDG.E R22, desc[UR20][R22.64] ;  /* 0x0000001416167981 */ /* 0x000ea8000c1e1900 */
[----:B------:R-:W2:Y:S01]  /*32e0*/  LDG.E R24, desc[UR20][R24.64] ;  /* 0x0000001418187981 */ /* 0x000ea2000c1e1900 */
[----:B------:R-:W-:Y:S01]  /*32f0*/  UIMAD UR8, UR14, UR12, UR8 ;  /* 0x0000000c0e0872a4 */ /* 0x000fe2000f8e0208 */
[----:B------:R-:W-:-:S05]  /*3300*/  IMAD R37, R0, R15, R37 ;  /* 0x0000000f00257224 */ /* 0x000fca00078e0225 */
[----:B------:R-:W-:Y:S02]  /*3310*/  MOV R27, UR8 ;  /* 0x00000008001b7c02 */ /* 0x000fe40008000f00 */
        /* <DEDUP_REMOVED lines=9> */
[----:B------:R-:W-:Y:S01]  /*33b0*/  FADD R32, R32, R39 ;  /* 0x0000002720207221 */ /* 0x000fe20000000000 */
[----:B------:R-:W-:-:S03]  /*33c0*/  UISETP.NE.AND UP1, UPT, UR6, UR12, UPT ;  /* 0x0000000c0600728c */ /* 0x000fc6000bf25270 */
[----:B------:R-:W-:Y:S01]  /*33d0*/  FADD R33, R33, R32 ;  /* 0x0000002021217221 */ /* 0x000fe20000000000 */
[----:B------:R-:W-:-:S03]  /*33e0*/  UIADD3 UR7, UPT, UPT, UR6, 0x1, URZ ;  /* 0x0000000106077890 */ /* 0x000fc6000fffe0ff */
[----:B------:R-:W-:Y:S01]  /*33f0*/  FADD R38, R38, R33 ;  /* 0x0000002126267221 */ /* 0x000fe20000000000 */
[----:B---3--:R-:W-:-:S04]  /*3400*/  FADD R24, R24, R27 ;  /* 0x0000001b18187221 */ /* 0x008fc80000000000 */
[----:B------:R-:W-:Y:S01]  /*3410*/  FADD R11, R24, R11 ;  /* 0x0000000b180b7221 */ /* 0x000fe20000000000 */
[----:B------:R-:W-:-:S03]  /*3420*/  ULOP3.LUT UR11, URZ, UR6, URZ, 0x33, !UPT ;  /* 0x00000006ff0b7292 */ /* 0x000fc6000f8e33ff */
[----:B------:R-:W-:Y:S01]  /*3430*/  FADD R11, R11, R38 ;  /* 0x000000260b0b7221 */ /* 0x000fe20000000000 */
[----:B------:R-:W-:Y:S01]  /*3440*/  UMOV UR6, UR7 ;  /* 0x0000000700067c82 */ /* 0x000fe20008000000 */
[----:B--2---:R-:W-:-:S05]  /*3450*/  FFMA R35, R27, R28, R34 ;  /* 0x0000001c1b237223 */ /* 0x004fca0000000022 */
[----:B------:R1:W-:Y:S01]  /*3460*/  STG.E desc[UR20][R16.64], R35 ;  /* 0x0000002310007986 */ /* 0x0003e2000c101914 */
[----:B------:R-:W-:Y:S05]  /*3470*/  BRA.U UP1, `(.L_x_94) ;  /* 0xfffffff901b87547 */ /* 0x000fea000b83ffff */
[----:B------:R-:W-:Y:S05]  /*3480*/  BRA `(.L_x_93) ;  /* 0x0000000800ac7947 */ /* 0x000fea0003800000 */
.L_x_92:
[----:B------:R-:W-:Y:S01]  /*3490*/  IMAD.U32 R9, RZ, RZ, UR12 ;  /* 0x0000000cff097e24 */ /* 0x000fe2000f8e00ff */
[----:B------:R-:W-:Y:S01]  /*34a0*/  UMOV UR8, 0xffffffff ;  /* 0xffffffff00087882 */ /* 0x000fe20000000000 */
[----:B------:R-:W-:-:S03]  /*34b0*/  HFMA2 R12, -RZ, RZ, 0, 5.9604644775390625e-08 ;  /* 0x00000001ff0c7431 */ /* 0x000fc600000001ff */
[----:B------:R-:W-:-:S13]  /*34c0*/  ISETP.NE.AND P1, PT, R9, 0x1, PT ;  /* 0x000000010900780c */ /* 0x000fda0003f25270 */
[----:B------:R-:W-:Y:S05]  /*34d0*/  @!P1 BRA `(.L_x_95) ;  /* 0x0000000400bc9947 */ /* 0x000fea0003800000 */
[----:B------:R-:W-:Y:S01]  /*34e0*/  UMOV UR6, 0x1 ;  /* 0x0000000100067882 */ /* 0x000fe20000000000 */
[----:B------:R-:W-:-:S05]  /*34f0*/  UMOV UR8, 0xffffffff ;  /* 0xffffffff00087882 */ /* 0x000fca0000000000 */
.L_x_96:
[C---:B--2---:R-:W-:Y:S02]  /*3500*/  IADD3 R42, PT, PT, R3.reuse, R14, RZ ;  /* 0x0000000e032a7210 */ /* 0x044fe40007ffe0ff */
[----:B------:R-:W-:Y:S02]  /*3510*/  ISETP.GE.U32.AND P1, PT, R3, UR6, PT ;  /* 0x0000000603007c0c */ /* 0x000fe4000bf26070 */
[----:B------:R-:W-:Y:S02]  /*3520*/  IADD3 R9, PT, PT, R7, UR12, RZ ;  /* 0x0000000c07097c10 */ /* 0x000fe4000fffe0ff */
[----:B------:R-:W-:Y:S02]  /*3530*/  IADD3 R42, PT, PT, R42, UR8, RZ ;  /* 0x000000082a2a7c10 */ /* 0x000fe4000fffe0ff */
[----:B------:R-:W-:Y:S01]  /*3540*/  SEL R33, R15, RZ, !P1 ;  /* 0x000000ff0f217207 */ /* 0x000fe20004800000 */
[----:B------:R-:W-:Y:S01]  /*3550*/  IMAD R41, R9, 0x3, R6 ;  /* 0x0000000309297824 */ /* 0x000fe200078e0206 */
[----:B------:R-:W-:-:S02]  /*3560*/  MOV R12, UR6 ;  /* 0x00000006000c7c02 */ /* 0x000fc40008000f00 */
[----:B------:R-:W-:-:S03]  /*3570*/  IADD3 R9, PT, PT, R33, R42, RZ ;  /* 0x0000002a21097210 */ /* 0x000fc60007ffe0ff */
[----:B------:R-:W-:Y:S02]  /*3580*/  IMAD R41, R12, 0x3, R41 ;  /* 0x000000030c297824 */ /* 0x000fe400078e0229 */
[----:B------:R-:W-:Y:S02]  /*3590*/  IMAD R9, R9, 0x3, R4 ;  /* 0x0000000309097824 */ /* 0x000fe400078e0204 */
[----:B------:R-:W-:-:S04]  /*35a0*/  IMAD.WIDE.U32 R24, R41, 0x4, R18 ;  /* 0x0000000429187825 */ /* 0x000fc800078e0012 */
[----:B------:R-:W-:Y:S01]  /*35b0*/  IMAD.WIDE R22, R9, 0x4, R20 ;  /* 0x0000000409167825 */ /* 0x000fe200078e0214 */
[----:B------:R2:W3:Y:S04]  /*35c0*/  LDG.E R12, desc[UR20][R24.64] ;  /* 0x00000014180c7981 */ /* 0x0004e8000c1e1900 */
[----:B------:R4:W3:Y:S01]  /*35d0*/  LDG.E R28, desc[UR20][R22.64] ;  /* 0x00000014161c7981 */ /* 0x0008e2000c1e1900 */
[----:B------:R-:W-:Y:S01]  /*35e0*/  IADD3 R39, PT, PT, R3, UR6, RZ ;  /* 0x0000000603277c10 */ /* 0x000fe2000fffe0ff */
[----:B------:R-:W-:Y:S01]  /*35f0*/  IMAD.U32 R30, RZ, RZ, UR6 ;  /* 0x00000006ff1e7e24 */ /* 0x000fe2000f8e00ff */
[----:B-1----:R-:W-:Y:S02]  /*3600*/  MOV R26, UR6 ;  /* 0x00000006001a7c02 */ /* 0x002fe40008000f00 */
[----:B------:R-:W-:Y:S01]  /*3610*/  ISETP.GE.AND P1, PT, R39, R15, PT ;  /* 0x0000000f2700720c */ /* 0x000fe20003f26270 */
[----:B--2---:R-:W-:Y:S01]  /*3620*/  IMAD R25, R30, 0x3, R13 ;  /* 0x000000031e197824 */ /* 0x004fe200078e020d */
[----:B------:R-:W-:-:S02]  /*3630*/  IADD3 R26, PT, PT, -R26, UR12, RZ ;  /* 0x0000000c1a1a7c10 */ /* 0x000fc4000fffe1ff */
[----:B------:R-:W-:Y:S01]  /*3640*/  IADD3 R36, PT, PT, R14, R39, RZ ;  /* 0x000000270e247210 */ /* 0x000fe20007ffe0ff */
[----:B------:R-:W-:Y:S01]  /*3650*/  IMAD.WIDE R24, R25, 0x4, R18 ;  /* 0x0000000419187825 */ /* 0x000fe200078e0212 */
[----:B------:R-:W-:Y:S02]  /*3660*/  SEL R43, R15, RZ, P1 ;  /* 0x000000ff0f2b7207 */ /* 0x000fe40000800000 */
[----:B------:R-:W-:Y:S02]  /*3670*/  IADD3 R9, PT, PT, R7, R26, RZ ;  /* 0x0000001a07097210 */ /* 0x000fe40007ffe0ff */
[----:B------:R-:W-:Y:S02]  /*3680*/  IADD3 R27, PT, PT, R26, UR9, RZ ;  /* 0x000000091a1b7c10 */ /* 0x000fe4000fffe0ff */
[----:B----4-:R-:W-:Y:S01]  /*3690*/  IADD3 R23, PT, PT, -R43, R36, RZ ;  /* 0x000000242b177210 */ /* 0x010fe20007ffe1ff */
[--C-:B------:R-:W-:Y:S02]  /*36a0*/  IMAD R9, R9, 0x3, R6.reuse ;  /* 0x0000000309097824 */ /* 0x100fe400078e0206 */
[----:B------:R-:W-:-:S02]  /*36b0*/  IMAD R27, R27, 0x3, R6 ;  /* 0x000000031b1b7824 */ /* 0x000fc400078e0206 */
[----:B------:R-:W-:Y:S02]  /*36c0*/  IMAD R29, R23, 0x3, R4 ;  /* 0x00000003171d7824 */ /* 0x000fe400078e0204 */
[--C-:B------:R-:W-:Y:S02]  /*36d0*/  IMAD.WIDE R22, R9, 0x4, R18.reuse ;  /* 0x0000000409167825 */ /* 0x100fe400078e0212 */
[----:B------:R-:W2:Y:S02]  /*36e0*/  LDG.E R9, desc[UR20][R24.64] ;  /* 0x0000001418097981 */ /* 0x000ea4000c1e1900 */
[----:B------:R-:W-:Y:S02]  /*36f0*/  IMAD.WIDE R26, R27, 0x4, R18 ;  /* 0x000000041b1a7825 */ /* 0x000fe400078e0212 */
[----:B------:R-:W4:Y:S04]  /*3700*/  LDG.E R37, desc[UR20][R22.64] ;  /* 0x0000001416257981 */ /* 0x000f28000c1e1900 */
[----:B------:R-:W5:Y:S01]  /*3710*/  LDG.E R30, desc[UR20][R26.64] ;  /* 0x000000141a1e7981 */ /* 0x000f62000c1e1900 */
[----:B---3--:R-:W-:Y:S01]  /*3720*/  FFMA R34, R12, R28, R35 ;  /* 0x0000001c0c227223 */ /* 0x008fe20000000023 */
[----:B------:R-:W-:-:S04]  /*3730*/  IMAD.WIDE R28, R29, 0x4, R20 ;  /* 0x000000041d1c7825 */ /* 0x000fc800078e0214 */
[----:B------:R1:W-:Y:S04]  /*3740*/  STG.E desc[UR20][R16.64], R34 ;  /* 0x0000002210007986 */ /* 0x0003e8000c101914 */
[----:B------:R-:W4:Y:S01]  /*3750*/  LDG.E R28, desc[UR20][R28.64] ;  /* 0x000000141c1c7981 */ /* 0x000f22000c1e1900 */
[----:B------:R-:W-:-:S04]  /*3760*/  IADD3 R38, PT, PT, R3, R8, RZ ;  /* 0x0000000803267210 */ /* 0x000fc80007ffe0ff */
[----:B------:R-:W-:-:S04]  /*3770*/  IADD3 R38, PT, PT, R38, UR8, RZ ;  /* 0x0000000826267c10 */ /* 0x000fc8000fffe0ff */
[----:B------:R-:W-:-:S05]  /*3780*/  IADD3 R33, PT, PT, R33, R38, RZ ;  /* 0x0000002621217210 */ /* 0x000fca0007ffe0ff */
[----:B------:R-:W-:-:S04]  /*3790*/  IMAD R33, R33, 0x3, R4 ;  /* 0x0000000321217824 */ /* 0x000fc800078e0204 */
[----:B------:R-:W-:-:S04]  /*37a0*/  IMAD.WIDE R32, R33, 0x4, R20 ;  /* 0x0000000421207825 */ /* 0x000fc800078e0214 */
[----:B----4-:R-:W-:-:S05]  /*37b0*/  FFMA R44, R37, R28, R34 ;  /* 0x0000001c252c7223 */ /* 0x010fca0000000022 */
[----:B------:R-:W-:Y:S04]  /*37c0*/  STG.E desc[UR20][R16.64], R44 ;  /* 0x0000002c10007986 */ /* 0x000fe8000c101914 */
[----:B------:R-:W2:Y:S01]  /*37d0*/  LDG.E R32, desc[UR20][R32.64] ;  /* 0x0000001420207981 */ /* 0x000ea2000c1e1900 */
[----:B------:R-:W-:-:S05]  /*37e0*/  IADD3 R40, PT, PT, R8, R39, RZ ;  /* 0x0000002708287210 */ /* 0x000fca0007ffe0ff */
[----:B------:R-:W-:-:S04]  /*37f0*/  IMAD.IADD R43, R40, 0x1, -R43 ;  /* 0x00000001282b7824 */ /* 0x000fc800078e0a2b */
[----:B------:R-:W-:-:S04]  /*3800*/  IMAD R35, R43, 0x3, R4 ;  /* 0x000000032b237824 */ /* 0x000fc800078e0204 */
[----:B-1----:R-:W-:Y:S01]  /*3810*/  IMAD.WIDE R34, R35, 0x4, R20 ;  /* 0x0000000423227825 */ /* 0x002fe200078e0214 */
[----:B------:R-:W-:-:S03]  /*3820*/  ISETP.GT.U32.AND P1, PT, R3, UR6, PT ;  /* 0x0000000603007c0c */ /* 0x000fc6000bf24070 */
[----:B--2---:R-:W-:-:S05]  /*3830*/  FFMA R45, R9, R32, R44 ;  /* 0x00000020092d7223 */ /* 0x004fca000000002c */
[----:B------:R1:W-:Y:S04]  /*3840*/  STG.E desc[UR20][R16.64], R45 ;  /* 0x0000002d10007986 */ /* 0x0003e8000c101914 */
[----:B------:R-:W5:Y:S01]  /*3850*/  LDG.E R34, desc[UR20][R34.64] ;  /* 0x0000001422227981 */ /* 0x000f62000c1e1900 */
[----:B------:R-:W-:-:S04]  /*3860*/  SEL R43, R15, RZ, !P1 ;  /* 0x000000ff0f2b7207 */ /* 0x000fc80004800000 */
[----:B------:R-:W-:-:S05]  /*3870*/  IADD3 R29, PT, PT, R42, R43, RZ ;  /* 0x0000002b2a1d7210 */ /* 0x000fca0007ffe0ff */
[----:B------:R-:W-:Y:S01]  /*3880*/  IMAD R28, R29, 0x3, R4 ;  /* 0x000000031d1c7824 */ /* 0x000fe200078e0204 */
[----:B------:R-:W-:-:S04]  /*3890*/  IADD3 R29, PT, PT, R41, 0x3, RZ ;  /* 0x00000003291d7810 */ /* 0x000fc80007ffe0ff */
[----:B------:R-:W-:Y:S01]  /*38a0*/  IADD3 R33, PT, PT, R28, -0x3, RZ ;  /* 0xfffffffd1c217810 */ /* 0x000fe20007ffe0ff */
[----:B------:R-:W-:-:S04]  /*38b0*/  IMAD.WIDE.U32 R28, R29, 0x4, R18 ;  /* 0x000000041d1c7825 */ /* 0x000fc800078e0012 */
[----:B------:R-:W-:-:S04]  /*38c0*/  IMAD.WIDE R32, R33, 0x4, R20 ;  /* 0x0000000421207825 */ /* 0x000fc800078e0214 */
[----:B-----5:R-:W-:-:S05]  /*38d0*/  FFMA R42, R30, R34, R45 ;  /* 0x000000221e2a7223 */ /* 0x020fca000000002d */
[----:B------:R2:W-:Y:S04]  /*38e0*/  STG.E desc[UR20][R16.64], R42 ;  /* 0x0000002a10007986 */ /* 0x0005e8000c101914 */
[----:B------:R-:W1:Y:S04]  /*38f0*/  LDG.E R41, desc[UR20][R28.64] ;  /* 0x000000141c297981 */ /* 0x000e68000c1e1900 */
[----:B------:R-:W1:Y:S01]  /*3900*/  LDG.E R32, desc[UR20][R32.64] ;  /* 0x0000001420207981 */ /* 0x000e62000c1e1900 */
[----:B------:R-:W-:-:S03]  /*3910*/  IADD3 R34, PT, PT, R39, 0x1, RZ ;  /* 0x0000000127227810 */ /* 0x000fc60007ffe0ff */
[----:B------:R-:W3:Y:S01]  /*3920*/  LDG.E R24, desc[UR20][R24.64+0xc] ;  /* 0x00000c1418187981 */ /* 0x000ee2000c1e1900 */
[----:B------:R-:W-:-:S03]  /*3930*/  ISETP.GE.AND P1, PT, R34, R15, PT ;  /* 0x0000000f2200720c */ /* 0x000fc60003f26270 */
[----:B------:R-:W4:Y:S01]  /*3940*/  LDG.E R26, desc[UR20][R26.64+-0xc] ;  /* 0xfffff4141a1a7981 */ /* 0x000f22000c1e1900 */
[----:B------:R-:W-:-:S04]  /*3950*/  SEL R39, R15, RZ, P1 ;  /* 0x000000ff0f277207 */ /* 0x000fc80000800000 */
[----:B------:R-:W-:Y:S02]  /*3960*/  IADD3 R35, PT, PT, R36, -R39, RZ ;  /* 0x8000002724237210 */ /* 0x000fe40007ffe0ff */
[----:B------:R-:W5:Y:S03]  /*3970*/  LDG.E R36, desc[UR20][R22.64+-0xc] ;  /* 0xfffff41416247981 */ /* 0x000f66000c1e1900 */
[----:B------:R-:W-:-:S05]  /*3980*/  IMAD R35, R35, 0x3, R4 ;  /* 0x0000000323237824 */ /* 0x000fca00078e0204 */
[----:B------:R-:W-:-:S05]  /*3990*/  IADD3 R35, PT, PT, R35, 0x3, RZ ;  /* 0x0000000323237810 */ /* 0x000fca0007ffe0ff */
[----:B------:R-:W-:-:S04]  /*39a0*/  IMAD.WIDE R34, R35, 0x4, R20 ;  /* 0x0000000423227825 */ /* 0x000fc800078e0214 */
[----:B-1----:R-:W-:-:S05]  /*39b0*/  FFMA R45, R41, R32, R42 ;  /* 0x00000020292d7223 */ /* 0x002fca000000002a */
[----:B------:R2:W-:Y:S04]  /*39c0*/  STG.E desc[UR20][R16.64], R45 ;  /* 0x0000002d10007986 */ /* 0x0005e8000c101914 */
[----:B------:R-:W5:Y:S01]  /*39d0*/  LDG.E R34, desc[UR20][R34.64] ;  /* 0x0000001422227981 */ /* 0x000f62000c1e1900 */
[----:B------:R-:W-:-:S05]  /*39e0*/  IADD3 R43, PT, PT, R38, R43, RZ ;  /* 0x0000002b262b7210 */ /* 0x000fca0007ffe0ff */
[----:B------:R-:W-:-:S05]  /*39f0*/  IMAD R43, R43, 0x3, R4 ;  /* 0x000000032b2b7824 */ /* 0x000fca00078e0204 */
[----:B------:R-:W-:-:S05]  /*3a00*/  IADD3 R29, PT, PT, R43, -0x3, RZ ;  /* 0xfffffffd2b1d7810 */ /* 0x000fca0007ffe0ff */
[----:B------:R-:W-:-:S04]  /*3a10*/  IMAD.WIDE R28, R29, 0x4, R20 ;  /* 0x000000041d1c7825 */ /* 0x000fc800078e0214 */
[----:B-----5:R-:W-:-:S05]  /*3a20*/  FFMA R33, R36, R34, R45 ;  /* 0x0000002224217223 */ /* 0x020fca000000002d */
[----:B------:R2:W-:Y:S04]  /*3a30*/  STG.E desc[UR20][R16.64], R33 ;  /* 0x0000002110007986 */ /* 0x0005e8000c101914 */
[----:B------:R-:W3:Y:S01]  /*3a40*/  LDG.E R28, desc[UR20][R28.64] ;  /* 0x000000141c1c7981 */ /* 0x000ee2000c1e1900 */
[----:B------:R-:W-:-:S04]  /*3a50*/  IMAD.IADD R39, R40, 0x1, -R39 ;  /* 0x0000000128277824 */ /* 0x000fc800078e0a27 */
[----:B------:R-:W-:-:S05]  /*3a60*/  IMAD R39, R39, 0x3, R4 ;  /* 0x0000000327277824 */ /* 0x000fca00078e0204 */
[----:B------:R-:W-:-:S05]  /*3a70*/  IADD3 R23, PT, PT, R39, 0x3, RZ ;  /* 0x0000000327177810 */ /* 0x000fca0007ffe0ff */
[----:B------:R-:W-:-:S04]  /*3a80*/  IMAD.WIDE R22, R23, 0x4, R20 ;  /* 0x0000000417167825 */ /* 0x000fc800078e0214 */
[----:B---3--:R-:W-:-:S05]  /*3a90*/  FFMA R25, R24, R28, R33 ;  /* 0x0000001c18197223 */ /* 0x008fca0000000021 */
[----:B------:R2:W-:Y:S04]  /*3aa0*/  STG.E desc[UR20][R16.64], R25 ;  /* 0x0000001910007986 */ /* 0x0005e8000c101914 */
[----:B------:R-:W4:Y:S01]  /*3ab0*/  LDG.E R22, desc[UR20][R22.64] ;  /* 0x0000001416167981 */ /* 0x000f22000c1e1900 */
[----:B------:R-:W-:Y:S01]  /*3ac0*/  FADD R12, R12, R37 ;  /* 0x000000250c0c7221 */ /* 0x000fe20000000000 */
[----:B------:R-:W-:Y:S01]  /*3ad0*/  UIADD3 UR11, UPT, UPT, UR6, 0x1, URZ ;  /* 0x00000001060b7890 */ /* 0x000fe2000fffe0ff */
[----:B------:R-:W-:Y:S02]  /*3ae0*/  FADD R41, R41, R36 ;  /* 0x0000002429297221 */ /* 0x000fe40000000000 */
[----:B------:R-:W-:Y:S01]  /*3af0*/  FADD R9, R9, R12 ;  /* 0x0000000c09097221 */ /* 0x000fe20000000000 */
[----:B------:R-:W-:Y:S01]  /*3b00*/  UISETP.NE.AND UP1, UPT, UR11, UR10, UPT ;  /* 0x0000000a0b00728c */ /* 0x000fe2000bf25270 */
[----:B------:R-:W-:-:S02]  /*3b10*/  FADD R41, R24, R41 ;  /* 0x0000002918297221 */ /* 0x000fc40000000000 */
[----:B------:R-:W-:Y:S01]  /*3b20*/  FADD R30, R30, R9 ;  /* 0x000000091e1e7221 */ /* 0x000fe20000000000 */
[----:B------:R-:W-:-:S03]  /*3b30*/  UIADD3 UR7, UPT, UPT, UR6, 0x2, URZ ;  /* 0x0000000206077890 */ /* 0x000fc6000fffe0ff */
[----:B------:R-:W-:Y:S01]  /*3b40*/  FADD R11, R30, R11 ;  /* 0x0000000b1e0b7221 */ /* 0x000fe20000000000 */
[----:B------:R-:W-:-:S03]  /*3b50*/  UIADD3 UR8, UPT, UPT, -UR6, -0x2, URZ ;  /* 0xfffffffe06087890 */ /* 0x000fc6000fffe1ff */
[----:B------:R-:W-:Y:S01]  /*3b60*/  UMOV UR6, UR7 ;  /* 0x0000000700067c82 */ /* 0x000fe20008000000 */
[----:B----4-:R-:W-:-:S05]  /*3b70*/  FFMA R35, R26, R22, R25 ;  /* 0x000000161a237223 */ /* 0x010fca0000000019 */
[----:B------:R2:W-:Y:S01]  /*3b80*/  STG.E desc[UR20][R16.64], R35 ;  /* 0x0000002310007986 */ /* 0x0005e2000c101914 */
[----:B------:R-:W-:-:S04]  /*3b90*/  FADD R26, R26, R41 ;  /* 0x000000291a1a7221 */ /* 0x000fc80000000000 */
[----:B------:R-:W-:Y:S01]  /*3ba0*/  FADD R11, R11, R26 ;  /* 0x0000001a0b0b7221 */ /* 0x000fe20000000000 */
[----:B------:R-:W-:Y:S06]  /*3bb0*/  BRA.U UP1, `(.L_x_96) ;  /* 0xfffffff901507547 */ /* 0x000fec000b83ffff */
[----:B------:R-:W-:-:S07]  /*3bc0*/  MOV R12, UR7 ;  /* 0x00000007000c7c02 */ /* 0x000fce0008000f00 */
.L_x_95:
[----:B------:R-:W-:-:S04]  /*3bd0*/  MOV R9, UR12 ;  /* 0x0000000c00097c02 */ /* 0x000fc80008000f00 */
[----:B------:R-:W-:-:S13]  /*3be0*/  LOP3.LUT P1, RZ, R9, 0x1, RZ, 0xc0, !PT ;  /* 0x0000000109ff7812 */ /* 0x000fda000782c0ff */
[----:B------:R-:W-:Y:S05]  /*3bf0*/  @!P1 BRA `(.L_x_93) ;  /* 0x0000000000d09947 */ /* 0x000fea0003800000 */
[----:B------:R-:W-:Y:S02]  /*3c00*/  ISETP.GE.U32.AND P1, PT, R3, R12, PT ;  /* 0x0000000c0300720c */ /* 0x000fe40003f26070 */
[----:B------:R-:W-:Y:S02]  /*3c10*/  IADD3 R23, PT, PT, R7, UR12, RZ ;  /* 0x0000000c07177c10 */ /* 0x000fe4000fffe0ff */
[----:B------:R-:W-:Y:S02]  /*3c20*/  IADD3 R22, PT, PT, R3, R14, RZ ;  /* 0x0000000e03167210 */ /* 0x000fe40007ffe0ff */
[----:B------:R-:W-:Y:S01]  /*3c30*/  SEL R9, R15, RZ, !P1 ;  /* 0x000000ff0f097207 */ /* 0x000fe20004800000 */
[----:B--2---:R-:W-:-:S03]  /*3c40*/  IMAD R25, R23, 0x3, R6 ;  /* 0x0000000317197824 */ /* 0x004fc600078e0206 */
[----:B------:R-:W-:Y:S01]  /*3c50*/  IADD3 R23, PT, PT, R9, UR8, R22 ;  /* 0x0000000809177c10 */ /* 0x000fe2000fffe016 */
[----:B------:R-:W-:-:S04]  /*3c60*/  IMAD R25, R12, 0x3, R25 ;  /* 0x000000030c197824 */ /* 0x000fc800078e0219 */
[----:B------:R-:W-:Y:S02]  /*3c70*/  IMAD R23, R23, 0x3, R4 ;  /* 0x0000000317177824 */ /* 0x000fe400078e0204 */
[----:B------:R-:W-:-:S04]  /*3c80*/  IMAD.WIDE.U32 R24, R25, 0x4, R18 ;  /* 0x0000000419187825 */ /* 0x000fc800078e0012 */
[----:B------:R-:W-:Y:S02]  /*3c90*/  IMAD.WIDE R22, R23, 0x4, R20 ;  /* 0x0000000417167825 */ /* 0x000fe400078e0214 */
[----:B------:R2:W3:Y:S04]  /*3ca0*/  LDG.E R24, desc[UR20][R24.64] ;  /* 0x0000001418187981 */ /* 0x0004e8000c1e1900 */
[----:B------:R4:W3:Y:S01]  /*3cb0*/  LDG.E R22, desc[UR20][R22.64] ;  /* 0x0000001416167981 */ /* 0x0008e2000c1e1900 */
[----:B------:R-:W-:Y:S01]  /*3cc0*/  IADD3 R27, PT, PT, R3, R12, RZ ;  /* 0x0000000c031b7210 */ /* 0x000fe20007ffe0ff */
[C---:B------:R-:W-:Y:S01]  /*3cd0*/  IMAD R13, R12.reuse, 0x3, R13 ;  /* 0x000000030c0d7824 */ /* 0x040fe200078e020d */
[----:B------:R-:W-:Y:S02]  /*3ce0*/  IADD3 R28, PT, PT, -R12, UR12, RZ ;  /* 0x0000000c0c1c7c10 */ /* 0x000fe4000fffe1ff */
[----:B------:R-:W-:Y:S01]  /*3cf0*/  ISETP.GE.AND P1, PT, R27, R15, PT ;  /* 0x0000000f1b00720c */ /* 0x000fe20003f26270 */
[----:B------:R-:W-:Y:S01]  /*3d00*/  IMAD.WIDE R12, R13, 0x4, R18 ;  /* 0x000000040d0c7825 */ /* 0x000fe200078e0212 */
[----:B------:R-:W-:-:S02]  /*3d10*/  IADD3 R7, PT, PT, R7, R28, RZ ;  /* 0x0000001c07077210 */ /* 0x000fc40007ffe0ff */
[----:B-1----:R-:W-:Y:S02]  /*3d20*/  SEL R26, R15, RZ, P1 ;  /* 0x000000ff0f1a7207 */ /* 0x002fe40000800000 */
[----:B------:R-:W-:Y:S01]  /*3d30*/  IADD3 R15, PT, PT, R28, UR9, RZ ;  /* 0x000000091c0f7c10 */ /* 0x000fe2000fffe0ff */
[----:B------:R-:W-:Y:S01]  /*3d40*/  IMAD R7, R7, 0x3, R6 ;  /* 0x0000000307077824 */ /* 0x000fe200078e0206 */
[----:B------:R-:W-:Y:S01]  /*3d50*/  IADD3 R29, PT, PT, -R26, R27, R14 ;  /* 0x0000001b1a1d7210 */ /* 0x000fe20007ffe10e */
[----:B------:R-:W5:Y:S02]  /*3d60*/  LDG.E R12, desc[UR20][R12.64] ;  /* 0x000000140c0c7981 */ /* 0x000f64000c1e1900 */
[----:B--2---:R-:W-:Y:S02]  /*3d70*/  IMAD R25, R15, 0x3, R6 ;  /* 0x000000030f197824 */ /* 0x004fe400078e0206 */
[----:B----4-:R-:W-:Y:S02]  /*3d80*/  IMAD R23, R29, 0x3, R4 ;  /* 0x000000031d177824 */ /* 0x010fe400078e0204 */
[----:B------:R-:W-:-:S04]  /*3d90*/  IMAD.WIDE R14, R7, 0x4, R18 ;  /* 0x00000004070e7825 */ /* 0x000fc800078e0212 */
[----:B------:R-:W-:Y:S02]  /*3da0*/  IMAD.WIDE R18, R25, 0x4, R18 ;  /* 0x0000000419127825 */ /* 0x000fe400078e0212 */
[----:B------:R-:W2:Y:S04]  /*3db0*/  LDG.E R15, desc[UR20][R14.64] ;  /* 0x000000140e0f7981 */ /* 0x000ea8000c1e1900 */
[----:B------:R-:W4:Y:S01]  /*3dc0*/  LDG.E R18, desc[UR20][R18.64] ;  /* 0x0000001412127981 */ /* 0x000f22000c1e1900 */
[----:B---3--:R-:W-:Y:S01]  /*3dd0*/  FFMA R30, R24, R22, R35 ;  /* 0x00000016181e7223 */ /* 0x008fe20000000023 */
[----:B------:R-:W-:-:S04]  /*3de0*/  IMAD.WIDE R22, R23, 0x4, R20 ;  /* 0x0000000417167825 */ /* 0x000fc800078e0214 */
[----:B------:R3:W-:Y:S04]  /*3df0*/  STG.E desc[UR20][R16.64], R30 ;  /* 0x0000001e10007986 */ /* 0x0007e8000c101914 */
[----:B------:R-:W2:Y:S01]  /*3e00*/  LDG.E R22, desc[UR20][R22.64] ;  /* 0x0000001416167981 */ /* 0x000ea2000c1e1900 */
[----:B------:R-:W-:-:S05]  /*3e10*/  IMAD.IADD R28, R3, 0x1, R8 ;  /* 0x00000001031c7824 */ /* 0x000fca00078e0208 */
[----:B------:R-:W-:-:S05]  /*3e20*/  IADD3 R9, PT, PT, R9, UR8, R28 ;  /* 0x0000000809097c10 */ /* 0x000fca000fffe01c */
[----:B------:R-:W-:-:S04]  /*3e30*/  IMAD R9, R9, 0x3, R4 ;  /* 0x0000000309097824 */ /* 0x000fc800078e0204 */
[----:B------:R-:W-:-:S04]  /*3e40*/  IMAD.WIDE R28, R9, 0x4, R20 ;  /* 0x00000004091c7825 */ /* 0x000fc800078e0214 */
[----:B--2---:R-:W-:-:S05]  /*3e50*/  FFMA R7, R15, R22, R30 ;  /* 0x000000160f077223 */ /* 0x004fca000000001e */
[----:B------:R3:W-:Y:S04]  /*3e60*/  STG.E desc[UR20][R16.64], R7 ;  /* 0x0000000710007986 */ /* 0x0007e8000c101914 */
[----:B------:R-:W5:Y:S01]  /*3e70*/  LDG.E R28, desc[UR20][R28.64] ;  /* 0x000000141c1c7981 */ /* 0x000f62000c1e1900 */
[----:B------:R-:W-:-:S05]  /*3e80*/  IADD3 R27, PT, PT, -R26, R27, R8 ;  /* 0x0000001b1a1b7210 */ /* 0x000fca0007ffe108 */
[----:B------:R-:W-:-:S04]  /*3e90*/  IMAD R27, R27, 0x3, R4 ;  /* 0x000000031b1b7824 */ /* 0x000fc800078e0204 */
[----:B------:R-:W-:-:S04]  /*3ea0*/  IMAD.WIDE R20, R27, 0x4, R20 ;  /* 0x000000041b147825 */ /* 0x000fc800078e0214 */
[----:B-----5:R-:W-:-:S05]  /*3eb0*/  FFMA R9, R12, R28, R7 ;  /* 0x0000001c0c097223 */ /* 0x020fca0000000007 */
[----:B------:R3:W-:Y:S04]  /*3ec0*/  STG.E desc[UR20][R16.64], R9 ;  /* 0x0000000910007986 */ /* 0x0007e8000c101914 */
[----:B------:R-:W4:Y:S01]  /*3ed0*/  LDG.E R20, desc[UR20][R20.64] ;  /* 0x0000001414147981 */ /* 0x000f22000c1e1900 */
[----:B------:R-:W-:-:S04]  /*3ee0*/  FADD R15, R24, R15 ;  /* 0x0000000f180f7221 */ /* 0x000fc80000000000 */
[----:B------:R-:W-:Y:S01]  /*3ef0*/  FADD R15, R12, R15 ;  /* 0x0000000f0c0f7221 */ /* 0x000fe20000000000 */
[----:B----4-:R-:W-:-:S05]  /*3f00*/  FFMA R35, R18, R20, R9 ;  /* 0x0000001412237223 */ /* 0x010fca0000000009 */
[----:B------:R3:W-:Y:S01]  /*3f10*/  STG.E desc[UR20][R16.64], R35 ;  /* 0x0000002310007986 */ /* 0x0007e2000c101914 */
[----:B------:R-:W-:-:S04]  /*3f20*/  FADD R18, R18, R15 ;  /* 0x0000000f12127221 */ /* 0x000fc80000000000 */
[----:B------:R-:W-:-:S07]  /*3f30*/  FADD R11, R11, R18 ;  /* 0x000000120b0b7221 */ /* 0x000fce0000000000 */
.L_x_93:
[----:B------:R-:W-:-:S04]  /*3f40*/  FADD R10, R10, R31 ;  /* 0x0000001f0a0a7221 */ /* 0x000fc80000000000 */
[----:B------:R-:W-:Y:S01]  /*3f50*/  FADD R11, R10, R11 ;  /* 0x0000000b0a0b7221 */ /* 0x000fe20000000000 */
[----:B------:R-:W-:Y:S06]  /*3f60*/  @P0 BRA `(.L_x_97) ;  /* 0xffffffe800040947 */ /* 0x000fec000383ffff */
[----:B------:R-:W-:Y:S05]  /*3f70*/  BRA.U UP0, `(.L_x_98) ;  /* 0xffffffe500947547 */ /* 0x000fea000b83ffff */
.L_x_91:
[----:B------:R-:W5:Y:S01]  /*3f80*/  MUFU.RCP R0, R11 ;  /* 0x0000000b00007308 */ /* 0x000f620000001000 */
[----:B------:R-:W-:Y:S07]  /*3f90*/  BSSY.RECONVERGENT B0, `(.L_x_99) ;  /* 0x000000b000007945 */ /* 0x000fee0003800200 */
[----:B------:R-:W0:Y:S01]  /*3fa0*/  FCHK P0, R35, R11 ;  /* 0x0000000b23007302 */ /* 0x000e220000000000 */
[----:B-----5:R-:W-:-:S04]  /*3fb0*/  FFMA R3, R0, -R11, 1 ;  /* 0x3f80000000037423 */ /* 0x020fc8000000080b */
[----:B------:R-:W-:-:S04]  /*3fc0*/  FFMA R0, R0, R3, R0 ;  /* 0x0000000300007223 */ /* 0x000fc80000000000 */
[----:B------:R-:W-:-:S04]  /*3fd0*/  FFMA R2, R0, R35, RZ ;  /* 0x0000002300027223 */ /* 0x000fc800000000ff */
[----:B------:R-:W-:-:S04]  /*3fe0*/  FFMA R3, R2, -R11, R35 ;  /* 0x8000000b02037223 */ /* 0x000fc80000000023 */
[----:B------:R-:W-:Y:S01]  /*3ff0*/  FFMA R3, R0, R3, R2 ;  /* 0x0000000300037223 */ /* 0x000fe20000000002 */
[----:B0-----:R-:W-:Y:S06]  /*4000*/  @!P0 BRA `(.L_x_100) ;  /* 0x00000000000c8947 */ /* 0x001fec0003800000 */
[----:B------:R-:W-:-:S07]  /*4010*/  MOV R2, 0x4030 ;  /* 0x0000403000027802 */ /* 0x000fce0000000f00 */
[----:B-1234-:R-:W-:Y:S05]  /*4020*/  CALL.REL.NOINC `($__internal_1_$__cuda_sm3x_div_rn_noftz_f32_slowpath) ;  /* 0x0000000000107944 */ /* 0x01efea0003c00000 */
[----:B------:R-:W-:-:S07]  /*4030*/  MOV R3, R7 ;  /* 0x0000000700037202 */ /* 0x000fce0000000f00 */
.L_x_100:
[----:B------:R-:W-:Y:S05]  /*4040*/  BSYNC.RECONVERGENT B0 ;  /* 0x0000000000007941 */ /* 0x000fea0003800200 */
.L_x_99:
[----:B------:R-:W-:Y:S01]  /*4050*/  STG.E desc[UR20][R16.64], R3 ;  /* 0x0000000310007986 */ /* 0x000fe2000c101914 */
[----:B------:R-:W-:Y:S05]  /*4060*/  EXIT ;  /* 0x000000000000794d */ /* 0x000fea0003800000 */
        .weak           $__internal_1_$__cuda_sm3x_div_rn_noftz_f32_slowpath
        .type           $__internal_1_$__cuda_sm3x_div_rn_noftz_f32_slowpath,@function
        .size           $__internal_1_$__cuda_sm3x_div_rn_noftz_f32_slowpath,(.L_x_114 - $__internal_1_$__cuda_sm3x_div_rn_noftz_f32_slowpath)
$__internal_1_$__cuda_sm3x_div_rn_noftz_f32_slowpath:
[----:B------:R-:W-:Y:S01]  /*4070*/  SHF.R.U32.HI R3, RZ, 0x17, R11 ;  /* 0x00000017ff037819 */ /* 0x000fe2000001160b */
[----:B------:R-:W-:Y:S01]  /*4080*/  BSSY.RECONVERGENT B1, `(.L_x_101) ;  /* 0x0000062000017945 */ /* 0x000fe20003800200 */
[----:B------:R-:W-:Y:S02]  /*4090*/  SHF.R.U32.HI R0, RZ, 0x17, R35 ;  /* 0x00000017ff007819 */ /* 0x000fe40000011623 */
[----:B------:R-:W-:Y:S02]  /*40a0*/  LOP3.LUT R13, R3, 0xff, RZ, 0xc0, !PT ;  /* 0x000000ff030d7812 */ /* 0x000fe400078ec0ff */
[----:B------:R-:W-:Y:S02]  /*40b0*/  LOP3.LUT R6, R0, 0xff, RZ, 0xc0, !PT ;  /* 0x000000ff00067812 */ /* 0x000fe400078ec0ff */
[----:B------:R-:W-:Y:S02]  /*40c0*/  IADD3 R7, PT, PT, R13, -0x1, RZ ;  /* 0xffffffff0d077810 */ /* 0x000fe40007ffe0ff */
[----:B------:R-:W-:-:S02]  /*40d0*/  IADD3 R0, PT, PT, R6, -0x1, RZ ;  /* 0xffffffff06007810 */ /* 0x000fc40007ffe0ff */
[----:B------:R-:W-:-:S04]  /*40e0*/  ISETP.GT.U32.AND P0, PT, R7, 0xfd, PT ;  /* 0x000000fd0700780c */ /* 0x000fc80003f04070 */
        /* <DEDUP_REMOVED lines=9> */
[----:B------:R-:W-:Y:S02]  /*4180*/  FSETP.NEU.FTZ.AND P2, PT, |R35|, +INF , PT ;  /* 0x7f8000002300780b */ /* 0x000fe40003f5d200 */
        /* <DEDUP_REMOVED lines=16> */
.L_x_102:
[----:B------:R-:W-:Y:S01]  /*4290*/  LEA R0, R13, 0xc0800000, 0x17 ;  /* 0xc08000000d007811 */ /* 0x000fe200078eb8ff */
[----:B------:R-:W-:Y:S01]  /*42a0*/  VIADD R6, R6, 0xffffff81 ;  /* 0xffffff8106067836 */ /* 0x000fe20000000000 */
[----:B------:R-:W-:Y:S02]  /*42b0*/  BSSY.RECONVERGENT B2, `(.L_x_107) ;  /* 0x0000035000027945 */ /* 0x000fe40003800200 */
[----:B------:R-:W-:Y:S01]  /*42c0*/  IADD3 R11, PT, PT, -R0, R11, RZ ;  /* 0x0000000b000b7210 */ /* 0x000fe20007ffe1ff */
[C---:B------:R-:W-:Y:S01]  /*42d0*/  IMAD R0, R6.reuse, -0x800000, R35 ;  /* 0xff80000006007824 */ /* 0x040fe200078e0223 */
[----:B------:R-:W-:Y:S02]  /*42e0*/  IADD3 R6, PT, PT, R6, 0x7f, -R13 ;  /* 0x0000007f06067810 */ /* 0x000fe40007ffe80d */
[----:B------:R-:W0:Y:S01]  /*42f0*/  MUFU.RCP R7, R11 ;  /* 0x0000000b00077308 */ /* 0x000e220000001000 */
[----:B------:R-:W-:Y:S01]  /*4300*/  FADD.FTZ R9, -R11, -RZ ;  /* 0x800000ff0b097221 */ /* 0x000fe20000010100 */
[----:B------:R-:W-:-:S03]  /*4310*/  IADD3 R6, PT, PT, R6, R3, RZ ;  /* 0x0000000306067210 */ /* 0x000fc60007ffe0ff */
[----:B0-----:R-:W-:-:S04]  /*4320*/  FFMA R8, R7, R9, 1 ;  /* 0x3f80000007087423 */ /* 0x001fc80000000009 */
[----:B------:R-:W-:-:S04]  /*4330*/  FFMA R10, R7, R8, R7 ;  /* 0x00000008070a7223 */ /* 0x000fc80000000007 */
        /* <DEDUP_REMOVED lines=19> */
[C---:B------:R-:W-:Y:S01]  /*4470*/  IADD3 R9, PT, PT, R11.reuse, 0x20, RZ ;  /* 0x000000200b097810 */ /* 0x040fe20007ffe0ff */
[-CC-:B------:R-:W-:Y:S01]  /*4480*/  FFMA.RM R3, R10, R8.reuse, R15.reuse ;  /* 0x000000080a037223 */ /* 0x180fe2000000400f */
[C---:B------:R-:W-:Y:S02]  /*4490*/  ISETP.NE.AND P2, PT, R11.reuse, RZ, PT ;  /* 0x000000ff0b00720c */ /* 0x040fe40003f45270 */
[----:B------:R-:W-:Y:S01]  /*44a0*/  LOP3.LUT R6, R0, 0x7fffff, RZ, 0xc0, !PT ;  /* 0x007fffff00067812 */ /* 0x000fe200078ec0ff */
[----:B------:R-:W-:Y:S01]  /*44b0*/  FFMA.RP R0, R10, R8, R15 ;  /* 0x000000080a007223 */ /* 0x000fe2000000800f */
[C---:B------:R-:W-:Y:S02]  /*44c0*/  ISETP.NE.AND P1, PT, R11.reuse, RZ, PT ;  /* 0x000000ff0b00720c */ /* 0x040fe40003f25270 */
[----:B------:R-:W-:Y:S02]  /*44d0*/  LOP3.LUT R6, R6, 0x800000, RZ, 0xfc, !PT ;  /* 0x0080000006067812 */ /* 0x000fe400078efcff */
[----:B------:R-:W-:-:S02]  /*44e0*/  IADD3 R8, PT, PT, -R11, RZ, RZ ;  /* 0x000000ff0b087210 */ /* 0x000fc40007ffe1ff */
[----:B------:R-:W-:Y:S02]  /*44f0*/  SHF.L.U32 R9, R6, R9, RZ ;  /* 0x0000000906097219 */ /* 0x000fe400000006ff */
[----:B------:R-:W-:Y:S02]  /*4500*/  FSETP.NEU.FTZ.AND P0, PT, R0, R3, PT ;  /* 0x000000030000720b */ /* 0x000fe40003f1d000 */
[----:B------:R-:W-:Y:S02]  /*4510*/  SEL R3, R8, RZ, P2 ;  /* 0x000000ff08037207 */ /* 0x000fe40001000000 */
[----:B------:R-:W-:Y:S02]  /*4520*/  ISETP.NE.AND P1, PT, R9, RZ, P1 ;  /* 0x000000ff0900720c */ /* 0x000fe40000f25270 */
[----:B------:R-:W-:Y:S02]  /*4530*/  SHF.R.U32.HI R3, RZ, R3, R6 ;  /* 0x00000003ff037219 */ /* 0x000fe40000011606 */
[----:B------:R-:W-:-:S02]  /*4540*/  PLOP3.LUT P0, PT, P0, P1, PT, 0xf8, 0x8f ;  /* 0x00000000008f781c */ /* 0x000fc40000703f70 */
[----:B------:R-:W-:Y:S02]  /*4550*/  SHF.R.U32.HI R9, RZ, 0x1, R3 ;  /* 0x00000001ff097819 */ /* 0x000fe40000011603 */
[----:B------:R-:W-:-:S04]  /*4560*/  SEL R0, RZ, 0x1, !P0 ;  /* 0x00000001ff007807 */ /* 0x000fc80004000000 */
[----:B------:R-:W-:-:S04]  /*4570*/  LOP3.LUT R0, R0, 0x1, R9, 0xf8, !PT ;  /* 0x0000000100007812 */ /* 0x000fc800078ef809 */
[----:B------:R-:W-:-:S04]  /*4580*/  LOP3.LUT R0, R0, R3, RZ, 0xc0, !PT ;  /* 0x0000000300007212 */ /* 0x000fc800078ec0ff */
[----:B------:R-:W-:-:S04]  /*4590*/  IADD3 R0, PT, PT, R9, R0, RZ ;  /* 0x0000000009007210 */ /* 0x000fc80007ffe0ff */
[----:B------:R-:W-:Y:S01]  /*45a0*/  LOP3.LUT R7, R0, R7, RZ, 0xfc, !PT ;  /* 0x0000000700077212 */ /* 0x000fe200078efcff */
[----:B------:R-:W-:Y:S06]  /*45b0*/  BRA `(.L_x_110) ;  /* 0x0000000000107947 */ /* 0x000fec0003800000 */
.L_x_109:
[----:B------:R-:W-:-:S04]  /*45c0*/  LOP3.LUT R7, R7, 0x80000000, RZ, 0xc0, !PT ;  /* 0x8000000007077812 */ /* 0x000fc800078ec0ff */
[----:B------:R-:W-:Y:S01]  /*45d0*/  LOP3.LUT R7, R7, 0x7f800000, RZ, 0xfc, !PT ;  /* 0x7f80000007077812 */ /* 0x000fe200078efcff */
[----:B------:R-:W-:Y:S06]  /*45e0*/  BRA `(.L_x_110) ;  /* 0x0000000000047947 */ /* 0x000fec0003800000 */
.L_x_108:
[----:B------:R-:W-:-:S07]  /*45f0*/  LEA R7, R6, R7, 0x17 ;  /* 0x0000000706077211 */ /* 0x000fce00078eb8ff */
.L_x_110:
[----:B------:R-:W-:Y:S05]  /*4600*/  BSYNC.RECONVERGENT B2 ;  /* 0x0000000000027941 */ /* 0x000fea0003800200 */
.L_x_107:
[----:B------:R-:W-:Y:S05]  /*4610*/  BRA `(.L_x_111) ;  /* 0x0000000000207947 */ /* 0x000fea0003800000 */
.L_x_106:
[----:B------:R-:W-:-:S04]  /*4620*/  LOP3.LUT R7, R11, 0x80000000, R35, 0x48, !PT ;  /* 0x800000000b077812 */ /* 0x000fc800078e4823 */
[----:B------:R-:W-:Y:S01]  /*4630*/  LOP3.LUT R7, R7, 0x7f800000, RZ, 0xfc, !PT ;  /* 0x7f80000007077812 */ /* 0x000fe200078efcff */
[----:B------:R-:W-:Y:S06]  /*4640*/  BRA `(.L_x_111) ;  /* 0x0000000000147947 */ /* 0x000fec0003800000 */
.L_x_105:
[----:B------:R-:W-:Y:S01]  /*4650*/  LOP3.LUT R7, R11, 0x80000000, R35, 0x48, !PT ;  /* 0x800000000b077812 */ /* 0x000fe200078e4823 */
[----:B------:R-:W-:Y:S06]  /*4660*/  BRA `(.L_x_111) ;  /* 0x00000000000c7947 */ /* 0x000fec0003800000 */
.L_x_104:
[----:B------:R-:W0:Y:S01]  /*4670*/  MUFU.RSQ R7, -QNAN ;  /* 0xffc0000000077908 */ /* 0x000e220000001400 */
[----:B------:R-:W-:Y:S05]  /*4680*/  BRA `(.L_x_111) ;  /* 0x0000000000047947 */ /* 0x000fea0003800000 */
.L_x_103:
[----:B------:R-:W-:-:S07]  /*4690*/  FADD.FTZ R7, R35, R11 ;  /* 0x0000000b23077221 */ /* 0x000fce0000010000 */
.L_x_111:
[----:B------:R-:W-:Y:S05]  /*46a0*/  BSYNC.RECONVERGENT B1 ;  /* 0x0000000000017941 */ /* 0x000fea0003800200 */
.L_x_101:
[----:B------:R-:W-:-:S04]  /*46b0*/  HFMA2 R3, -RZ, RZ, 0, 0 ;  /* 0x00000000ff037431 */ /* 0x000fc800000001ff */
[----:B0-----:R-:W-:Y:S05]  /*46c0*/  RET.REL.NODEC R2 `(_Z4convPfiiiS_iS_) ;  /* 0xffffffb8024c7950 */ /* 0x001fea0003c3ffff */
.L_x_112:
        /* <DEDUP_REMOVED lines=11> */
.L_x_114:


//--------------------- .nv.shared.reserved.0     --------------------------
	.section	.nv.shared.reserved.0,"aw",@nobits
	.weak		__nv_reservedSMEM_offset_0_alias
	.size		__nv_reservedSMEM_offset_0_alias, 0, 64
	.other		__nv_reservedSMEM_offset_0_alias,@"STO_CUDA_RESERVED_SHARED STV_DEFAULT"
__nv_reservedSMEM_offset_0_alias:
	.zero		0
	.zero		64


//--------------------- .nv.constant0._Z8conv_bilPfiiiS_iS_f --------------------------
	.section	.nv.constant0._Z8conv_bilPfiiiS_iS_f,"a",@progbits
	.sectionflags	@""
	.align	4
.nv.constant0._Z8conv_bilPfiiiS_iS_f:
	.zero		948


//--------------------- .nv.constant0._Z4convPfiiiS_iS_ --------------------------
	.section	.nv.constant0._Z4convPfiiiS_iS_,"a",@progbits
	.sectionflags	@""
	.align	4
.nv.constant0._Z4convPfiiiS_iS_:
	.zero		944


//--------------------- SYMBOLS --------------------------

	.type		.nv.reservedSmem.offset0,@object
	.size		.nv.reservedSmem.offset0,0x4
